//
// Generated by NVIDIA NVVM Compiler
//
// Compiler Build ID: CL-36424714
// Cuda compilation tools, release 13.0, V13.0.88
// Based on NVVM 20.0.0
//

.version 9.0
.target sm_100
.address_size 64

	// .globl	_Z12smallSimplexPdii
.global .align 4 .b8 precalc_xorwow_matrix[102400];
.global .align 4 .b8 precalc_xorwow_offset_matrix[102400];
.global .align 4 .b8 mrg32k3aM1[2304];
.global .align 4 .b8 mrg32k3aM2[2304];
.global .align 4 .b8 mrg32k3aM1SubSeq[2016];
.global .align 4 .b8 mrg32k3aM2SubSeq[2016];
.global .align 4 .b8 mrg32k3aM1Seq[2304];
.global .align 4 .b8 mrg32k3aM2Seq[2304];
.const .align 8 .b8 __cr_lgamma_table[72];
// _ZZ12smallSimplexPdiiE11smallestObj has been demoted
// _ZZ12smallSimplexPdiiE12pivotColIndx has been demoted
// _ZZ12smallSimplexPdiiE12pivotRowIndx has been demoted
.extern .shared .align 16 .b8 shared[];

.visible .entry _Z12smallSimplexPdii(
	.param .u64 .ptr .align 1 _Z12smallSimplexPdii_param_0,
	.param .u32 _Z12smallSimplexPdii_param_1,
	.param .u32 _Z12smallSimplexPdii_param_2
)
{
	.reg .pred 	%p<99>;
	.reg .b32 	%r<234>;
	.reg .b64 	%rd<60>;
	.reg .b64 	%fd<322>;
	// demoted variable
	.shared .align 8 .f64 _ZZ12smallSimplexPdiiE11smallestObj;
	// demoted variable
	.shared .align 4 .u32 _ZZ12smallSimplexPdiiE12pivotColIndx;
	// demoted variable
	.shared .align 4 .u32 _ZZ12smallSimplexPdiiE12pivotRowIndx;
	ld.param.u64 	%rd13, [_Z12smallSimplexPdii_param_0];
	ld.param.u32 	%r84, [_Z12smallSimplexPdii_param_1];
	ld.param.u32 	%r85, [_Z12smallSimplexPdii_param_2];
	cvta.to.global.u64 	%rd1, %rd13;
	shl.b32 	%r86, %r85, 3;
	mov.u32 	%r87, shared;
	add.s32 	%r1, %r87, %r86;
	shl.b32 	%r88, %r84, 3;
	add.s32 	%r2, %r87, %r88;
	mov.b64 	%rd14, 4629137466983448576;
	st.shared.u64 	[_ZZ12smallSimplexPdiiE11smallestObj], %rd14;
	mov.u32 	%r89, %ntid.x;
	mov.u32 	%r90, %ctaid.x;
	mov.u32 	%r91, %tid.x;
	mad.lo.s32 	%r3, %r89, %r90, %r91;
	mov.u32 	%r92, %nctaid.x;
	mul.lo.s32 	%r4, %r89, %r92;
	setp.eq.s32 	%p3, %r91, 0;
	setp.gt.s32 	%p4, %r84, 0;
	and.pred  	%p1, %p3, %p4;
	add.s32 	%r93, %r85, -1;
	mul.lo.s32 	%r5, %r93, %r84;
	setp.gt.s32 	%p5, %r85, 1;
	add.s32 	%r6, %r84, -1;
	and.b32  	%r7, %r84, 15;
	add.s32 	%r8, %r7, -1;
	and.b32  	%r9, %r84, 7;
	add.s32 	%r10, %r9, -1;
	add.s32 	%r11, %r3, %r4;
	max.s32 	%r94, %r85, %r11;
	setp.lt.s32 	%p6, %r11, %r85;
	selp.u32 	%r12, 1, 0, %p6;
	add.s32 	%r95, %r11, %r12;
	sub.s32 	%r13, %r94, %r95;
	add.s32 	%r14, %r85, -2;
	add.s32 	%r96, %r85, 7;
	and.b32  	%r97, %r96, 7;
	add.s32 	%r15, %r97, -1;
	add.s32 	%r98, %r85, 3;
	and.b32  	%r16, %r98, 3;
	max.s32 	%r99, %r84, %r11;
	setp.lt.s32 	%p7, %r11, %r84;
	selp.u32 	%r17, 1, 0, %p7;
	add.s32 	%r100, %r11, %r17;
	sub.s32 	%r18, %r99, %r100;
	and.b32  	%r19, %r84, 2147483632;
	and.b32  	%r20, %r84, 3;
	mul.lo.s32 	%r21, %r3, %r84;
	shl.b32 	%r101, %r3, 3;
	add.s32 	%r22, %r87, %r101;
	add.s32 	%r102, %r21, %r84;
	mul.wide.s32 	%rd15, %r102, 8;
	add.s64 	%rd2, %rd1, %rd15;
	add.s32 	%r23, %r2, %r101;
	mul.lo.s32 	%r24, %r11, %r84;
	shl.b32 	%r25, %r4, 3;
	add.s32 	%r26, %r22, %r25;
	add.s32 	%r103, %r24, %r84;
	mul.wide.s32 	%rd16, %r103, 8;
	add.s64 	%rd3, %rd1, %rd16;
	add.s32 	%r27, %r23, %r25;
	add.s32 	%r28, %r11, %r4;
	mul.lo.s32 	%r29, %r28, %r84;
	add.s32 	%r104, %r29, %r84;
	mul.wide.s32 	%rd17, %r104, 8;
	add.s64 	%rd4, %rd1, %rd17;
	add.s32 	%r30, %r28, %r4;
	and.pred  	%p2, %p5, %p3;
	and.b32  	%r31, %r93, 7;
	and.b32  	%r32, %r93, -8;
	and.b32  	%r33, %r96, 3;
	and.b32  	%r34, %r98, 1;
	add.s32 	%r35, %r1, %r101;
	add.s32 	%r36, %r35, %r25;
	neg.s32 	%r37, %r19;
	not.pred 	%p8, %p1;
	div.u32 	%r137, %r13, %r4;
	add.s32 	%r50, %r137, %r12;
	not.pred 	%p56, %p2;
	div.u32 	%r189, %r18, %r4;
	add.s32 	%r67, %r189, %r17;
$L__BB0_1:
	@%p8 bra 	$L__BB0_76;
	setp.lt.u32 	%p9, %r6, 15;
	mov.b32 	%r219, 0;
	ld.shared.f64 	%fd271, [_ZZ12smallSimplexPdiiE11smallestObj];
	@%p9 bra 	$L__BB0_37;
	mov.b32 	%r216, 7;
	mov.u32 	%r215, %r5;
	mov.u32 	%r217, %r37;
$L__BB0_4:
	.pragma "nounroll";
	mul.wide.s32 	%rd18, %r215, 8;
	add.s64 	%rd5, %rd1, %rd18;
	ld.global.f64 	%fd3, [%rd5];
	setp.leu.f64 	%p10, %fd271, %fd3;
	@%p10 bra 	$L__BB0_6;
	st.shared.f64 	[_ZZ12smallSimplexPdiiE11smallestObj], %fd3;
	add.s32 	%r107, %r216, -7;
	st.shared.u32 	[_ZZ12smallSimplexPdiiE12pivotColIndx], %r107;
	mov.f64 	%fd271, %fd3;
$L__BB0_6:
	ld.global.f64 	%fd5, [%rd5+8];
	setp.leu.f64 	%p11, %fd271, %fd5;
	@%p11 bra 	$L__BB0_8;
	add.s32 	%r108, %r216, -6;
	st.shared.f64 	[_ZZ12smallSimplexPdiiE11smallestObj], %fd5;
	st.shared.u32 	[_ZZ12smallSimplexPdiiE12pivotColIndx], %r108;
	mov.f64 	%fd271, %fd5;
$L__BB0_8:
	ld.global.f64 	%fd7, [%rd5+16];
	setp.leu.f64 	%p12, %fd271, %fd7;
	@%p12 bra 	$L__BB0_10;
	add.s32 	%r109, %r216, -5;
	st.shared.f64 	[_ZZ12smallSimplexPdiiE11smallestObj], %fd7;
	st.shared.u32 	[_ZZ12smallSimplexPdiiE12pivotColIndx], %r109;
	mov.f64 	%fd271, %fd7;
$L__BB0_10:
	ld.global.f64 	%fd9, [%rd5+24];
	setp.leu.f64 	%p13, %fd271, %fd9;
	@%p13 bra 	$L__BB0_12;
	add.s32 	%r110, %r216, -4;
	st.shared.f64 	[_ZZ12smallSimplexPdiiE11smallestObj], %fd9;
	st.shared.u32 	[_ZZ12smallSimplexPdiiE12pivotColIndx], %r110;
	mov.f64 	%fd271, %fd9;
$L__BB0_12:
	ld.global.f64 	%fd11, [%rd5+32];
	setp.leu.f64 	%p14, %fd271, %fd11;
	@%p14 bra 	$L__BB0_14;
	add.s32 	%r111, %r216, -3;
	st.shared.f64 	[_ZZ12smallSimplexPdiiE11smallestObj], %fd11;
	st.shared.u32 	[_ZZ12smallSimplexPdiiE12pivotColIndx], %r111;
	mov.f64 	%fd271, %fd11;
$L__BB0_14:
	ld.global.f64 	%fd13, [%rd5+40];
	setp.leu.f64 	%p15, %fd271, %fd13;
	@%p15 bra 	$L__BB0_16;
	add.s32 	%r112, %r216, -2;
	st.shared.f64 	[_ZZ12smallSimplexPdiiE11smallestObj], %fd13;
	st.shared.u32 	[_ZZ12smallSimplexPdiiE12pivotColIndx], %r112;
	mov.f64 	%fd271, %fd13;
$L__BB0_16:
	ld.global.f64 	%fd15, [%rd5+48];
	setp.leu.f64 	%p16, %fd271, %fd15;
	@%p16 bra 	$L__BB0_18;
	add.s32 	%r113, %r216, -1;
	st.shared.f64 	[_ZZ12smallSimplexPdiiE11smallestObj], %fd15;
	st.shared.u32 	[_ZZ12smallSimplexPdiiE12pivotColIndx], %r113;
	mov.f64 	%fd271, %fd15;
$L__BB0_18:
	ld.global.f64 	%fd17, [%rd5+56];
	setp.leu.f64 	%p17, %fd271, %fd17;
	@%p17 bra 	$L__BB0_20;
	st.shared.f64 	[_ZZ12smallSimplexPdiiE11smallestObj], %fd17;
	st.shared.u32 	[_ZZ12smallSimplexPdiiE12pivotColIndx], %r216;
	mov.f64 	%fd271, %fd17;
$L__BB0_20:
	ld.global.f64 	%fd19, [%rd5+64];
	setp.leu.f64 	%p18, %fd271, %fd19;
	@%p18 bra 	$L__BB0_22;
	add.s32 	%r114, %r216, 1;
	st.shared.f64 	[_ZZ12smallSimplexPdiiE11smallestObj], %fd19;
	st.shared.u32 	[_ZZ12smallSimplexPdiiE12pivotColIndx], %r114;
	mov.f64 	%fd271, %fd19;
$L__BB0_22:
	ld.global.f64 	%fd21, [%rd5+72];
	setp.leu.f64 	%p19, %fd271, %fd21;
	@%p19 bra 	$L__BB0_24;
	add.s32 	%r115, %r216, 2;
	st.shared.f64 	[_ZZ12smallSimplexPdiiE11smallestObj], %fd21;
	st.shared.u32 	[_ZZ12smallSimplexPdiiE12pivotColIndx], %r115;
	mov.f64 	%fd271, %fd21;
$L__BB0_24:
	ld.global.f64 	%fd23, [%rd5+80];
	setp.leu.f64 	%p20, %fd271, %fd23;
	@%p20 bra 	$L__BB0_26;
	add.s32 	%r116, %r216, 3;
	st.shared.f64 	[_ZZ12smallSimplexPdiiE11smallestObj], %fd23;
	st.shared.u32 	[_ZZ12smallSimplexPdiiE12pivotColIndx], %r116;
	mov.f64 	%fd271, %fd23;
$L__BB0_26:
	ld.global.f64 	%fd25, [%rd5+88];
	setp.leu.f64 	%p21, %fd271, %fd25;
	@%p21 bra 	$L__BB0_28;
	add.s32 	%r117, %r216, 4;
	st.shared.f64 	[_ZZ12smallSimplexPdiiE11smallestObj], %fd25;
	st.shared.u32 	[_ZZ12smallSimplexPdiiE12pivotColIndx], %r117;
	mov.f64 	%fd271, %fd25;
$L__BB0_28:
	ld.global.f64 	%fd27, [%rd5+96];
	setp.leu.f64 	%p22, %fd271, %fd27;
	@%p22 bra 	$L__BB0_30;
	add.s32 	%r118, %r216, 5;
	st.shared.f64 	[_ZZ12smallSimplexPdiiE11smallestObj], %fd27;
	st.shared.u32 	[_ZZ12smallSimplexPdiiE12pivotColIndx], %r118;
	mov.f64 	%fd271, %fd27;
$L__BB0_30:
	ld.global.f64 	%fd29, [%rd5+104];
	setp.leu.f64 	%p23, %fd271, %fd29;
	@%p23 bra 	$L__BB0_32;
	add.s32 	%r119, %r216, 6;
	st.shared.f64 	[_ZZ12smallSimplexPdiiE11smallestObj], %fd29;
	st.shared.u32 	[_ZZ12smallSimplexPdiiE12pivotColIndx], %r119;
	mov.f64 	%fd271, %fd29;
$L__BB0_32:
	ld.global.f64 	%fd31, [%rd5+112];
	setp.leu.f64 	%p24, %fd271, %fd31;
	@%p24 bra 	$L__BB0_34;
	add.s32 	%r120, %r216, 7;
	st.shared.f64 	[_ZZ12smallSimplexPdiiE11smallestObj], %fd31;
	st.shared.u32 	[_ZZ12smallSimplexPdiiE12pivotColIndx], %r120;
	mov.f64 	%fd271, %fd31;
$L__BB0_34:
	ld.global.f64 	%fd33, [%rd5+120];
	setp.leu.f64 	%p25, %fd271, %fd33;
	@%p25 bra 	$L__BB0_36;
	add.s32 	%r121, %r216, 8;
	st.shared.f64 	[_ZZ12smallSimplexPdiiE11smallestObj], %fd33;
	st.shared.u32 	[_ZZ12smallSimplexPdiiE12pivotColIndx], %r121;
	mov.f64 	%fd271, %fd33;
$L__BB0_36:
	add.s32 	%r217, %r217, 16;
	add.s32 	%r216, %r216, 16;
	add.s32 	%r215, %r215, 16;
	setp.ne.s32 	%p26, %r217, 0;
	mov.u32 	%r219, %r19;
	@%p26 bra 	$L__BB0_4;
$L__BB0_37:
	setp.eq.s32 	%p27, %r7, 0;
	@%p27 bra 	$L__BB0_76;
	setp.lt.u32 	%p28, %r8, 7;
	@%p28 bra 	$L__BB0_56;
	add.s32 	%r122, %r219, %r5;
	mul.wide.s32 	%rd19, %r122, 8;
	add.s64 	%rd6, %rd1, %rd19;
	ld.global.f64 	%fd36, [%rd6];
	setp.leu.f64 	%p29, %fd271, %fd36;
	@%p29 bra 	$L__BB0_41;
	st.shared.f64 	[_ZZ12smallSimplexPdiiE11smallestObj], %fd36;
	st.shared.u32 	[_ZZ12smallSimplexPdiiE12pivotColIndx], %r219;
	mov.f64 	%fd271, %fd36;
$L__BB0_41:
	ld.global.f64 	%fd38, [%rd6+8];
	setp.leu.f64 	%p30, %fd271, %fd38;
	@%p30 bra 	$L__BB0_43;
	add.s32 	%r123, %r219, 1;
	st.shared.f64 	[_ZZ12smallSimplexPdiiE11smallestObj], %fd38;
	st.shared.u32 	[_ZZ12smallSimplexPdiiE12pivotColIndx], %r123;
	mov.f64 	%fd271, %fd38;
$L__BB0_43:
	ld.global.f64 	%fd40, [%rd6+16];
	setp.leu.f64 	%p31, %fd271, %fd40;
	@%p31 bra 	$L__BB0_45;
	add.s32 	%r124, %r219, 2;
	st.shared.f64 	[_ZZ12smallSimplexPdiiE11smallestObj], %fd40;
	st.shared.u32 	[_ZZ12smallSimplexPdiiE12pivotColIndx], %r124;
	mov.f64 	%fd271, %fd40;
$L__BB0_45:
	ld.global.f64 	%fd42, [%rd6+24];
	setp.leu.f64 	%p32, %fd271, %fd42;
	@%p32 bra 	$L__BB0_47;
	add.s32 	%r125, %r219, 3;
	st.shared.f64 	[_ZZ12smallSimplexPdiiE11smallestObj], %fd42;
	st.shared.u32 	[_ZZ12smallSimplexPdiiE12pivotColIndx], %r125;
	mov.f64 	%fd271, %fd42;
$L__BB0_47:
	ld.global.f64 	%fd44, [%rd6+32];
	setp.leu.f64 	%p33, %fd271, %fd44;
	@%p33 bra 	$L__BB0_49;
	add.s32 	%r126, %r219, 4;
	st.shared.f64 	[_ZZ12smallSimplexPdiiE11smallestObj], %fd44;
	st.shared.u32 	[_ZZ12smallSimplexPdiiE12pivotColIndx], %r126;
	mov.f64 	%fd271, %fd44;
$L__BB0_49:
	ld.global.f64 	%fd46, [%rd6+40];
	setp.leu.f64 	%p34, %fd271, %fd46;
	@%p34 bra 	$L__BB0_51;
	add.s32 	%r127, %r219, 5;
	st.shared.f64 	[_ZZ12smallSimplexPdiiE11smallestObj], %fd46;
	st.shared.u32 	[_ZZ12smallSimplexPdiiE12pivotColIndx], %r127;
	mov.f64 	%fd271, %fd46;
$L__BB0_51:
	ld.global.f64 	%fd48, [%rd6+48];
	setp.leu.f64 	%p35, %fd271, %fd48;
	@%p35 bra 	$L__BB0_53;
	add.s32 	%r128, %r219, 6;
	st.shared.f64 	[_ZZ12smallSimplexPdiiE11smallestObj], %fd48;
	st.shared.u32 	[_ZZ12smallSimplexPdiiE12pivotColIndx], %r128;
	mov.f64 	%fd271, %fd48;
$L__BB0_53:
	ld.global.f64 	%fd50, [%rd6+56];
	setp.leu.f64 	%p36, %fd271, %fd50;
	@%p36 bra 	$L__BB0_55;
	add.s32 	%r129, %r219, 7;
	st.shared.f64 	[_ZZ12smallSimplexPdiiE11smallestObj], %fd50;
	st.shared.u32 	[_ZZ12smallSimplexPdiiE12pivotColIndx], %r129;
	mov.f64 	%fd271, %fd50;
$L__BB0_55:
	add.s32 	%r219, %r219, 8;
$L__BB0_56:
	setp.eq.s32 	%p37, %r9, 0;
	@%p37 bra 	$L__BB0_76;
	setp.lt.u32 	%p38, %r10, 3;
	@%p38 bra 	$L__BB0_67;
	add.s32 	%r130, %r219, %r5;
	mul.wide.s32 	%rd20, %r130, 8;
	add.s64 	%rd7, %rd1, %rd20;
	ld.global.f64 	%fd53, [%rd7];
	setp.leu.f64 	%p39, %fd271, %fd53;
	@%p39 bra 	$L__BB0_60;
	st.shared.f64 	[_ZZ12smallSimplexPdiiE11smallestObj], %fd53;
	st.shared.u32 	[_ZZ12smallSimplexPdiiE12pivotColIndx], %r219;
	mov.f64 	%fd271, %fd53;
$L__BB0_60:
	ld.global.f64 	%fd55, [%rd7+8];
	setp.leu.f64 	%p40, %fd271, %fd55;
	@%p40 bra 	$L__BB0_62;
	add.s32 	%r131, %r219, 1;
	st.shared.f64 	[_ZZ12smallSimplexPdiiE11smallestObj], %fd55;
	st.shared.u32 	[_ZZ12smallSimplexPdiiE12pivotColIndx], %r131;
	mov.f64 	%fd271, %fd55;
$L__BB0_62:
	ld.global.f64 	%fd57, [%rd7+16];
	setp.leu.f64 	%p41, %fd271, %fd57;
	@%p41 bra 	$L__BB0_64;
	add.s32 	%r132, %r219, 2;
	st.shared.f64 	[_ZZ12smallSimplexPdiiE11smallestObj], %fd57;
	st.shared.u32 	[_ZZ12smallSimplexPdiiE12pivotColIndx], %r132;
	mov.f64 	%fd271, %fd57;
$L__BB0_64:
	ld.global.f64 	%fd59, [%rd7+24];
	setp.leu.f64 	%p42, %fd271, %fd59;
	@%p42 bra 	$L__BB0_66;
	add.s32 	%r133, %r219, 3;
	st.shared.f64 	[_ZZ12smallSimplexPdiiE11smallestObj], %fd59;
	st.shared.u32 	[_ZZ12smallSimplexPdiiE12pivotColIndx], %r133;
	mov.f64 	%fd271, %fd59;
$L__BB0_66:
	add.s32 	%r219, %r219, 4;
$L__BB0_67:
	setp.eq.s32 	%p43, %r20, 0;
	@%p43 bra 	$L__BB0_76;
	add.s32 	%r134, %r219, %r5;
	mul.wide.s32 	%rd21, %r134, 8;
	add.s64 	%rd8, %rd1, %rd21;
	ld.global.f64 	%fd62, [%rd8];
	setp.leu.f64 	%p44, %fd271, %fd62;
	@%p44 bra 	$L__BB0_70;
	st.shared.f64 	[_ZZ12smallSimplexPdiiE11smallestObj], %fd62;
	st.shared.u32 	[_ZZ12smallSimplexPdiiE12pivotColIndx], %r219;
	mov.f64 	%fd271, %fd62;
$L__BB0_70:
	setp.eq.s32 	%p45, %r20, 1;
	@%p45 bra 	$L__BB0_76;
	ld.global.f64 	%fd64, [%rd8+8];
	setp.leu.f64 	%p46, %fd271, %fd64;
	@%p46 bra 	$L__BB0_73;
	st.shared.f64 	[_ZZ12smallSimplexPdiiE11smallestObj], %fd64;
	add.s32 	%r135, %r219, 1;
	st.shared.u32 	[_ZZ12smallSimplexPdiiE12pivotColIndx], %r135;
	mov.f64 	%fd271, %fd64;
$L__BB0_73:
	setp.eq.s32 	%p47, %r20, 2;
	@%p47 bra 	$L__BB0_76;
	ld.global.f64 	%fd66, [%rd8+16];
	setp.leu.f64 	%p48, %fd271, %fd66;
	@%p48 bra 	$L__BB0_76;
	st.shared.f64 	[_ZZ12smallSimplexPdiiE11smallestObj], %fd66;
	add.s32 	%r136, %r219, 2;
	st.shared.u32 	[_ZZ12smallSimplexPdiiE12pivotColIndx], %r136;
$L__BB0_76:
	bar.sync 	0;
	ld.shared.f64 	%fd101, [_ZZ12smallSimplexPdiiE11smallestObj];
	setp.ge.f64 	%p49, %fd101, 0d0000000000000000;
	@%p49 bra 	$L__BB0_148;
	setp.ge.s32 	%p50, %r3, %r85;
	@%p50 bra 	$L__BB0_84;
	ld.shared.u32 	%r49, [_ZZ12smallSimplexPdiiE12pivotColIndx];
	and.b32  	%r51, %r50, 3;
	setp.eq.s32 	%p51, %r51, 3;
	mov.u32 	%r221, %r3;
	@%p51 bra 	$L__BB0_82;
	add.s32 	%r138, %r49, %r21;
	mul.wide.s32 	%rd22, %r138, 8;
	add.s64 	%rd23, %rd1, %rd22;
	ld.global.f64 	%fd102, [%rd23];
	st.shared.f64 	[%r22], %fd102;
	ld.global.f64 	%fd103, [%rd2+-8];
	div.rn.f64 	%fd104, %fd103, %fd102;
	st.shared.f64 	[%r23], %fd104;
	setp.eq.s32 	%p52, %r51, 0;
	mov.u32 	%r221, %r11;
	@%p52 bra 	$L__BB0_82;
	add.s32 	%r139, %r49, %r24;
	mul.wide.s32 	%rd24, %r139, 8;
	add.s64 	%rd25, %rd1, %rd24;
	ld.global.f64 	%fd105, [%rd25];
	st.shared.f64 	[%r26], %fd105;
	ld.global.f64 	%fd106, [%rd3+-8];
	div.rn.f64 	%fd107, %fd106, %fd105;
	st.shared.f64 	[%r27], %fd107;
	setp.eq.s32 	%p53, %r51, 1;
	mov.u32 	%r221, %r28;
	@%p53 bra 	$L__BB0_82;
	add.s32 	%r140, %r49, %r29;
	mul.wide.s32 	%rd26, %r140, 8;
	add.s64 	%rd27, %rd1, %rd26;
	ld.global.f64 	%fd108, [%rd27];
	add.s32 	%r141, %r26, %r25;
	st.shared.f64 	[%r141], %fd108;
	ld.global.f64 	%fd109, [%rd4+-8];
	div.rn.f64 	%fd110, %fd109, %fd108;
	add.s32 	%r142, %r27, %r25;
	st.shared.f64 	[%r142], %fd110;
	mov.u32 	%r221, %r30;
$L__BB0_82:
	setp.lt.u32 	%p54, %r50, 3;
	@%p54 bra 	$L__BB0_84;
$L__BB0_83:
	mul.lo.s32 	%r143, %r221, %r84;
	add.s32 	%r144, %r49, %r143;
	mul.wide.s32 	%rd28, %r144, 8;
	add.s64 	%rd29, %rd1, %rd28;
	ld.global.f64 	%fd111, [%rd29];
	shl.b32 	%r145, %r221, 3;
	mov.u32 	%r146, shared;
	add.s32 	%r147, %r146, %r145;
	st.shared.f64 	[%r147], %fd111;
	add.s32 	%r148, %r143, %r84;
	mul.wide.s32 	%rd30, %r148, 8;
	add.s64 	%rd31, %rd1, %rd30;
	ld.global.f64 	%fd112, [%rd31+-8];
	div.rn.f64 	%fd113, %fd112, %fd111;
	add.s32 	%r149, %r2, %r145;
	st.shared.f64 	[%r149], %fd113;
	add.s32 	%r150, %r221, %r4;
	mul.lo.s32 	%r151, %r150, %r84;
	add.s32 	%r152, %r49, %r151;
	mul.wide.s32 	%rd32, %r152, 8;
	add.s64 	%rd33, %rd1, %rd32;
	ld.global.f64 	%fd114, [%rd33];
	add.s32 	%r153, %r147, %r25;
	st.shared.f64 	[%r153], %fd114;
	add.s32 	%r154, %r151, %r84;
	mul.wide.s32 	%rd34, %r154, 8;
	add.s64 	%rd35, %rd1, %rd34;
	ld.global.f64 	%fd115, [%rd35+-8];
	div.rn.f64 	%fd116, %fd115, %fd114;
	add.s32 	%r155, %r149, %r25;
	st.shared.f64 	[%r155], %fd116;
	add.s32 	%r156, %r150, %r4;
	mul.lo.s32 	%r157, %r156, %r84;
	add.s32 	%r158, %r49, %r157;
	mul.wide.s32 	%rd36, %r158, 8;
	add.s64 	%rd37, %rd1, %rd36;
	ld.global.f64 	%fd117, [%rd37];
	add.s32 	%r159, %r153, %r25;
	st.shared.f64 	[%r159], %fd117;
	add.s32 	%r160, %r157, %r84;
	mul.wide.s32 	%rd38, %r160, 8;
	add.s64 	%rd39, %rd1, %rd38;
	ld.global.f64 	%fd118, [%rd39+-8];
	div.rn.f64 	%fd119, %fd118, %fd117;
	add.s32 	%r161, %r155, %r25;
	st.shared.f64 	[%r161], %fd119;
	add.s32 	%r162, %r156, %r4;
	mul.lo.s32 	%r163, %r162, %r84;
	add.s32 	%r164, %r49, %r163;
	mul.wide.s32 	%rd40, %r164, 8;
	add.s64 	%rd41, %rd1, %rd40;
	ld.global.f64 	%fd120, [%rd41];
	add.s32 	%r165, %r159, %r25;
	st.shared.f64 	[%r165], %fd120;
	add.s32 	%r166, %r163, %r84;
	mul.wide.s32 	%rd42, %r166, 8;
	add.s64 	%rd43, %rd1, %rd42;
	ld.global.f64 	%fd121, [%rd43+-8];
	div.rn.f64 	%fd122, %fd121, %fd120;
	add.s32 	%r167, %r161, %r25;
	st.shared.f64 	[%r167], %fd122;
	add.s32 	%r221, %r162, %r4;
	setp.lt.s32 	%p55, %r221, %r85;
	@%p55 bra 	$L__BB0_83;
$L__BB0_84:
	mov.b64 	%rd44, 4629137466983448576;
	st.shared.u64 	[_ZZ12smallSimplexPdiiE11smallestObj], %rd44;
	@%p56 bra 	$L__BB0_125;
	setp.lt.u32 	%p57, %r14, 7;
	mov.b32 	%r225, 0;
	mov.f64 	%fd305, 0d403E000000000000;
	@%p57 bra 	$L__BB0_104;
	mov.b32 	%r223, 0;
	mov.f64 	%fd305, 0d403E000000000000;
$L__BB0_87:
	.pragma "nounroll";
	shl.b32 	%r170, %r223, 3;
	add.s32 	%r56, %r2, %r170;
	ld.shared.f64 	%fd68, [%r56];
	setp.leu.f64 	%p58, %fd305, %fd68;
	@%p58 bra 	$L__BB0_89;
	st.shared.f64 	[_ZZ12smallSimplexPdiiE11smallestObj], %fd68;
	st.shared.u32 	[_ZZ12smallSimplexPdiiE12pivotRowIndx], %r223;
	mov.f64 	%fd305, %fd68;
$L__BB0_89:
	ld.shared.f64 	%fd70, [%r56+8];
	setp.leu.f64 	%p59, %fd305, %fd70;
	@%p59 bra 	$L__BB0_91;
	add.s32 	%r171, %r223, 1;
	st.shared.f64 	[_ZZ12smallSimplexPdiiE11smallestObj], %fd70;
	st.shared.u32 	[_ZZ12smallSimplexPdiiE12pivotRowIndx], %r171;
	mov.f64 	%fd305, %fd70;
$L__BB0_91:
	ld.shared.f64 	%fd72, [%r56+16];
	setp.leu.f64 	%p60, %fd305, %fd72;
	@%p60 bra 	$L__BB0_93;
	add.s32 	%r172, %r223, 2;
	st.shared.f64 	[_ZZ12smallSimplexPdiiE11smallestObj], %fd72;
	st.shared.u32 	[_ZZ12smallSimplexPdiiE12pivotRowIndx], %r172;
	mov.f64 	%fd305, %fd72;
$L__BB0_93:
	ld.shared.f64 	%fd74, [%r56+24];
	setp.leu.f64 	%p61, %fd305, %fd74;
	@%p61 bra 	$L__BB0_95;
	add.s32 	%r173, %r223, 3;
	st.shared.f64 	[_ZZ12smallSimplexPdiiE11smallestObj], %fd74;
	st.shared.u32 	[_ZZ12smallSimplexPdiiE12pivotRowIndx], %r173;
	mov.f64 	%fd305, %fd74;
$L__BB0_95:
	ld.shared.f64 	%fd76, [%r56+32];
	setp.leu.f64 	%p62, %fd305, %fd76;
	@%p62 bra 	$L__BB0_97;
	add.s32 	%r174, %r223, 4;
	st.shared.f64 	[_ZZ12smallSimplexPdiiE11smallestObj], %fd76;
	st.shared.u32 	[_ZZ12smallSimplexPdiiE12pivotRowIndx], %r174;
	mov.f64 	%fd305, %fd76;
$L__BB0_97:
	ld.shared.f64 	%fd78, [%r56+40];
	setp.leu.f64 	%p63, %fd305, %fd78;
	@%p63 bra 	$L__BB0_99;
	add.s32 	%r175, %r223, 5;
	st.shared.f64 	[_ZZ12smallSimplexPdiiE11smallestObj], %fd78;
	st.shared.u32 	[_ZZ12smallSimplexPdiiE12pivotRowIndx], %r175;
	mov.f64 	%fd305, %fd78;
$L__BB0_99:
	ld.shared.f64 	%fd80, [%r56+48];
	setp.leu.f64 	%p64, %fd305, %fd80;
	@%p64 bra 	$L__BB0_101;
	add.s32 	%r176, %r223, 6;
	st.shared.f64 	[_ZZ12smallSimplexPdiiE11smallestObj], %fd80;
	st.shared.u32 	[_ZZ12smallSimplexPdiiE12pivotRowIndx], %r176;
	mov.f64 	%fd305, %fd80;
$L__BB0_101:
	ld.shared.f64 	%fd82, [%r56+56];
	setp.leu.f64 	%p65, %fd305, %fd82;
	@%p65 bra 	$L__BB0_103;
	add.s32 	%r177, %r223, 7;
	st.shared.f64 	[_ZZ12smallSimplexPdiiE11smallestObj], %fd82;
	st.shared.u32 	[_ZZ12smallSimplexPdiiE12pivotRowIndx], %r177;
	mov.f64 	%fd305, %fd82;
$L__BB0_103:
	add.s32 	%r223, %r223, 8;
	setp.ne.s32 	%p66, %r223, %r32;
	mov.u32 	%r225, %r32;
	@%p66 bra 	$L__BB0_87;
$L__BB0_104:
	setp.eq.s32 	%p67, %r31, 0;
	@%p67 bra 	$L__BB0_125;
	setp.lt.u32 	%p68, %r15, 3;
	@%p68 bra 	$L__BB0_115;
	shl.b32 	%r178, %r225, 3;
	add.s32 	%r59, %r2, %r178;
	ld.shared.f64 	%fd85, [%r59];
	setp.leu.f64 	%p69, %fd305, %fd85;
	@%p69 bra 	$L__BB0_108;
	st.shared.f64 	[_ZZ12smallSimplexPdiiE11smallestObj], %fd85;
	st.shared.u32 	[_ZZ12smallSimplexPdiiE12pivotRowIndx], %r225;
	mov.f64 	%fd305, %fd85;
$L__BB0_108:
	ld.shared.f64 	%fd87, [%r59+8];
	setp.leu.f64 	%p70, %fd305, %fd87;
	@%p70 bra 	$L__BB0_110;
	add.s32 	%r179, %r225, 1;
	st.shared.f64 	[_ZZ12smallSimplexPdiiE11smallestObj], %fd87;
	st.shared.u32 	[_ZZ12smallSimplexPdiiE12pivotRowIndx], %r179;
	mov.f64 	%fd305, %fd87;
$L__BB0_110:
	ld.shared.f64 	%fd89, [%r59+16];
	setp.leu.f64 	%p71, %fd305, %fd89;
	@%p71 bra 	$L__BB0_112;
	add.s32 	%r180, %r225, 2;
	st.shared.f64 	[_ZZ12smallSimplexPdiiE11smallestObj], %fd89;
	st.shared.u32 	[_ZZ12smallSimplexPdiiE12pivotRowIndx], %r180;
	mov.f64 	%fd305, %fd89;
$L__BB0_112:
	ld.shared.f64 	%fd91, [%r59+24];
	setp.leu.f64 	%p72, %fd305, %fd91;
	@%p72 bra 	$L__BB0_114;
	add.s32 	%r181, %r225, 3;
	st.shared.f64 	[_ZZ12smallSimplexPdiiE11smallestObj], %fd91;
	st.shared.u32 	[_ZZ12smallSimplexPdiiE12pivotRowIndx], %r181;
	mov.f64 	%fd305, %fd91;
$L__BB0_114:
	add.s32 	%r225, %r225, 4;
$L__BB0_115:
	setp.eq.s32 	%p73, %r33, 0;
	@%p73 bra 	$L__BB0_125;
	setp.eq.s32 	%p74, %r16, 1;
	@%p74 bra 	$L__BB0_122;
	shl.b32 	%r182, %r225, 3;
	add.s32 	%r62, %r2, %r182;
	ld.shared.f64 	%fd94, [%r62];
	setp.leu.f64 	%p75, %fd305, %fd94;
	@%p75 bra 	$L__BB0_119;
	st.shared.f64 	[_ZZ12smallSimplexPdiiE11smallestObj], %fd94;
	st.shared.u32 	[_ZZ12smallSimplexPdiiE12pivotRowIndx], %r225;
	mov.f64 	%fd305, %fd94;
$L__BB0_119:
	ld.shared.f64 	%fd96, [%r62+8];
	setp.leu.f64 	%p76, %fd305, %fd96;
	@%p76 bra 	$L__BB0_121;
	add.s32 	%r183, %r225, 1;
	st.shared.f64 	[_ZZ12smallSimplexPdiiE11smallestObj], %fd96;
	st.shared.u32 	[_ZZ12smallSimplexPdiiE12pivotRowIndx], %r183;
	mov.f64 	%fd305, %fd96;
$L__BB0_121:
	add.s32 	%r225, %r225, 2;
$L__BB0_122:
	setp.eq.s32 	%p77, %r34, 0;
	@%p77 bra 	$L__BB0_125;
	shl.b32 	%r184, %r225, 3;
	add.s32 	%r185, %r2, %r184;
	ld.shared.f64 	%fd99, [%r185];
	setp.leu.f64 	%p78, %fd305, %fd99;
	@%p78 bra 	$L__BB0_125;
	st.shared.f64 	[_ZZ12smallSimplexPdiiE11smallestObj], %fd99;
	st.shared.u32 	[_ZZ12smallSimplexPdiiE12pivotRowIndx], %r225;
$L__BB0_125:
	setp.ge.s32 	%p79, %r3, %r84;
	bar.sync 	0;
	@%p79 bra 	$L__BB0_131;
	ld.shared.u32 	%r186, [_ZZ12smallSimplexPdiiE12pivotRowIndx];
	mul.lo.s32 	%r65, %r186, %r84;
	shl.b32 	%r187, %r186, 3;
	mov.u32 	%r188, shared;
	add.s32 	%r66, %r188, %r187;
	and.b32  	%r68, %r67, 3;
	setp.eq.s32 	%p80, %r68, 3;
	mov.u32 	%r227, %r3;
	@%p80 bra 	$L__BB0_130;
	add.s32 	%r190, %r65, %r3;
	mul.wide.s32 	%rd45, %r190, 8;
	add.s64 	%rd9, %rd1, %rd45;
	ld.global.f64 	%fd125, [%rd9];
	ld.shared.f64 	%fd126, [%r66];
	div.rn.f64 	%fd127, %fd125, %fd126;
	st.global.f64 	[%rd9], %fd127;
	st.shared.f64 	[%r35], %fd127;
	setp.eq.s32 	%p81, %r68, 0;
	mov.u32 	%r227, %r11;
	@%p81 bra 	$L__BB0_130;
	mul.wide.s32 	%rd10, %r4, 8;
	add.s64 	%rd11, %rd9, %rd10;
	ld.global.f64 	%fd128, [%rd11];
	ld.shared.f64 	%fd129, [%r66];
	div.rn.f64 	%fd130, %fd128, %fd129;
	st.global.f64 	[%rd11], %fd130;
	st.shared.f64 	[%r36], %fd130;
	setp.eq.s32 	%p82, %r68, 1;
	mov.u32 	%r227, %r28;
	@%p82 bra 	$L__BB0_130;
	add.s64 	%rd46, %rd11, %rd10;
	ld.global.f64 	%fd131, [%rd46];
	ld.shared.f64 	%fd132, [%r66];
	div.rn.f64 	%fd133, %fd131, %fd132;
	st.global.f64 	[%rd46], %fd133;
	add.s32 	%r191, %r36, %r25;
	st.shared.f64 	[%r191], %fd133;
	mov.u32 	%r227, %r30;
$L__BB0_130:
	setp.lt.u32 	%p83, %r67, 3;
	@%p83 bra 	$L__BB0_131;
	bra.uni 	$L__BB0_149;
$L__BB0_131:
	@%p50 bra 	$L__BB0_1;
	ld.shared.u32 	%r70, [_ZZ12smallSimplexPdiiE12pivotRowIndx];
	mov.u32 	%r229, %r3;
$L__BB0_133:
	setp.lt.s32 	%p86, %r84, 1;
	setp.eq.s32 	%p87, %r229, %r70;
	or.pred  	%p88, %p87, %p86;
	@%p88 bra 	$L__BB0_147;
	setp.lt.u32 	%p89, %r6, 15;
	mul.lo.s32 	%r74, %r229, %r84;
	shl.b32 	%r200, %r229, 3;
	mov.u32 	%r201, shared;
	add.s32 	%r202, %r201, %r200;
	ld.shared.f64 	%fd100, [%r202];
	mov.b32 	%r232, 0;
	@%p89 bra 	$L__BB0_137;
	mov.b32 	%r230, 0;
$L__BB0_136:
	.pragma "nounroll";
	add.s32 	%r204, %r230, %r74;
	mul.wide.s32 	%rd53, %r204, 8;
	add.s64 	%rd54, %rd1, %rd53;
	ld.global.f64 	%fd146, [%rd54];
	shl.b32 	%r205, %r230, 3;
	add.s32 	%r206, %r1, %r205;
	ld.shared.f64 	%fd147, [%r206];
	mul.f64 	%fd148, %fd100, %fd147;
	sub.f64 	%fd149, %fd146, %fd148;
	st.global.f64 	[%rd54], %fd149;
	ld.global.f64 	%fd150, [%rd54+8];
	ld.shared.f64 	%fd151, [%r206+8];
	mul.f64 	%fd152, %fd100, %fd151;
	sub.f64 	%fd153, %fd150, %fd152;
	st.global.f64 	[%rd54+8], %fd153;
	ld.global.f64 	%fd154, [%rd54+16];
	ld.shared.f64 	%fd155, [%r206+16];
	mul.f64 	%fd156, %fd100, %fd155;
	sub.f64 	%fd157, %fd154, %fd156;
	st.global.f64 	[%rd54+16], %fd157;
	ld.global.f64 	%fd158, [%rd54+24];
	ld.shared.f64 	%fd159, [%r206+24];
	mul.f64 	%fd160, %fd100, %fd159;
	sub.f64 	%fd161, %fd158, %fd160;
	st.global.f64 	[%rd54+24], %fd161;
	ld.global.f64 	%fd162, [%rd54+32];
	ld.shared.f64 	%fd163, [%r206+32];
	mul.f64 	%fd164, %fd100, %fd163;
	sub.f64 	%fd165, %fd162, %fd164;
	st.global.f64 	[%rd54+32], %fd165;
	ld.global.f64 	%fd166, [%rd54+40];
	ld.shared.f64 	%fd167, [%r206+40];
	mul.f64 	%fd168, %fd100, %fd167;
	sub.f64 	%fd169, %fd166, %fd168;
	st.global.f64 	[%rd54+40], %fd169;
	ld.global.f64 	%fd170, [%rd54+48];
	ld.shared.f64 	%fd171, [%r206+48];
	mul.f64 	%fd172, %fd100, %fd171;
	sub.f64 	%fd173, %fd170, %fd172;
	st.global.f64 	[%rd54+48], %fd173;
	ld.global.f64 	%fd174, [%rd54+56];
	ld.shared.f64 	%fd175, [%r206+56];
	mul.f64 	%fd176, %fd100, %fd175;
	sub.f64 	%fd177, %fd174, %fd176;
	st.global.f64 	[%rd54+56], %fd177;
	ld.global.f64 	%fd178, [%rd54+64];
	ld.shared.f64 	%fd179, [%r206+64];
	mul.f64 	%fd180, %fd100, %fd179;
	sub.f64 	%fd181, %fd178, %fd180;
	st.global.f64 	[%rd54+64], %fd181;
	ld.global.f64 	%fd182, [%rd54+72];
	ld.shared.f64 	%fd183, [%r206+72];
	mul.f64 	%fd184, %fd100, %fd183;
	sub.f64 	%fd185, %fd182, %fd184;
	st.global.f64 	[%rd54+72], %fd185;
	ld.global.f64 	%fd186, [%rd54+80];
	ld.shared.f64 	%fd187, [%r206+80];
	mul.f64 	%fd188, %fd100, %fd187;
	sub.f64 	%fd189, %fd186, %fd188;
	st.global.f64 	[%rd54+80], %fd189;
	ld.global.f64 	%fd190, [%rd54+88];
	ld.shared.f64 	%fd191, [%r206+88];
	mul.f64 	%fd192, %fd100, %fd191;
	sub.f64 	%fd193, %fd190, %fd192;
	st.global.f64 	[%rd54+88], %fd193;
	ld.global.f64 	%fd194, [%rd54+96];
	ld.shared.f64 	%fd195, [%r206+96];
	mul.f64 	%fd196, %fd100, %fd195;
	sub.f64 	%fd197, %fd194, %fd196;
	st.global.f64 	[%rd54+96], %fd197;
	ld.global.f64 	%fd198, [%rd54+104];
	ld.shared.f64 	%fd199, [%r206+104];
	mul.f64 	%fd200, %fd100, %fd199;
	sub.f64 	%fd201, %fd198, %fd200;
	st.global.f64 	[%rd54+104], %fd201;
	ld.global.f64 	%fd202, [%rd54+112];
	ld.shared.f64 	%fd203, [%r206+112];
	mul.f64 	%fd204, %fd100, %fd203;
	sub.f64 	%fd205, %fd202, %fd204;
	st.global.f64 	[%rd54+112], %fd205;
	ld.global.f64 	%fd206, [%rd54+120];
	ld.shared.f64 	%fd207, [%r206+120];
	mul.f64 	%fd208, %fd100, %fd207;
	sub.f64 	%fd209, %fd206, %fd208;
	st.global.f64 	[%rd54+120], %fd209;
	add.s32 	%r230, %r230, 16;
	setp.ne.s32 	%p90, %r230, %r19;
	mov.u32 	%r232, %r19;
	@%p90 bra 	$L__BB0_136;
$L__BB0_137:
	setp.eq.s32 	%p91, %r7, 0;
	@%p91 bra 	$L__BB0_147;
	setp.lt.u32 	%p92, %r8, 7;
	@%p92 bra 	$L__BB0_140;
	add.s32 	%r207, %r232, %r74;
	mul.wide.s32 	%rd55, %r207, 8;
	add.s64 	%rd56, %rd1, %rd55;
	ld.global.f64 	%fd210, [%rd56];
	shl.b32 	%r208, %r232, 3;
	add.s32 	%r209, %r1, %r208;
	ld.shared.f64 	%fd211, [%r209];
	mul.f64 	%fd212, %fd100, %fd211;
	sub.f64 	%fd213, %fd210, %fd212;
	st.global.f64 	[%rd56], %fd213;
	ld.global.f64 	%fd214, [%rd56+8];
	ld.shared.f64 	%fd215, [%r209+8];
	mul.f64 	%fd216, %fd100, %fd215;
	sub.f64 	%fd217, %fd214, %fd216;
	st.global.f64 	[%rd56+8], %fd217;
	ld.global.f64 	%fd218, [%rd56+16];
	ld.shared.f64 	%fd219, [%r209+16];
	mul.f64 	%fd220, %fd100, %fd219;
	sub.f64 	%fd221, %fd218, %fd220;
	st.global.f64 	[%rd56+16], %fd221;
	ld.global.f64 	%fd222, [%rd56+24];
	ld.shared.f64 	%fd223, [%r209+24];
	mul.f64 	%fd224, %fd100, %fd223;
	sub.f64 	%fd225, %fd222, %fd224;
	st.global.f64 	[%rd56+24], %fd225;
	ld.global.f64 	%fd226, [%rd56+32];
	ld.shared.f64 	%fd227, [%r209+32];
	mul.f64 	%fd228, %fd100, %fd227;
	sub.f64 	%fd229, %fd226, %fd228;
	st.global.f64 	[%rd56+32], %fd229;
	ld.global.f64 	%fd230, [%rd56+40];
	ld.shared.f64 	%fd231, [%r209+40];
	mul.f64 	%fd232, %fd100, %fd231;
	sub.f64 	%fd233, %fd230, %fd232;
	st.global.f64 	[%rd56+40], %fd233;
	ld.global.f64 	%fd234, [%rd56+48];
	ld.shared.f64 	%fd235, [%r209+48];
	mul.f64 	%fd236, %fd100, %fd235;
	sub.f64 	%fd237, %fd234, %fd236;
	st.global.f64 	[%rd56+48], %fd237;
	ld.global.f64 	%fd238, [%rd56+56];
	ld.shared.f64 	%fd239, [%r209+56];
	mul.f64 	%fd240, %fd100, %fd239;
	sub.f64 	%fd241, %fd238, %fd240;
	st.global.f64 	[%rd56+56], %fd241;
	add.s32 	%r232, %r232, 8;
$L__BB0_140:
	setp.eq.s32 	%p93, %r9, 0;
	@%p93 bra 	$L__BB0_147;
	setp.lt.u32 	%p94, %r10, 3;
	@%p94 bra 	$L__BB0_143;
	add.s32 	%r210, %r232, %r74;
	mul.wide.s32 	%rd57, %r210, 8;
	add.s64 	%rd58, %rd1, %rd57;
	ld.global.f64 	%fd242, [%rd58];
	shl.b32 	%r211, %r232, 3;
	add.s32 	%r212, %r1, %r211;
	ld.shared.f64 	%fd243, [%r212];
	mul.f64 	%fd244, %fd100, %fd243;
	sub.f64 	%fd245, %fd242, %fd244;
	st.global.f64 	[%rd58], %fd245;
	ld.global.f64 	%fd246, [%rd58+8];
	ld.shared.f64 	%fd247, [%r212+8];
	mul.f64 	%fd248, %fd100, %fd247;
	sub.f64 	%fd249, %fd246, %fd248;
	st.global.f64 	[%rd58+8], %fd249;
	ld.global.f64 	%fd250, [%rd58+16];
	ld.shared.f64 	%fd251, [%r212+16];
	mul.f64 	%fd252, %fd100, %fd251;
	sub.f64 	%fd253, %fd250, %fd252;
	st.global.f64 	[%rd58+16], %fd253;
	ld.global.f64 	%fd254, [%rd58+24];
	ld.shared.f64 	%fd255, [%r212+24];
	mul.f64 	%fd256, %fd100, %fd255;
	sub.f64 	%fd257, %fd254, %fd256;
	st.global.f64 	[%rd58+24], %fd257;
	add.s32 	%r232, %r232, 4;
$L__BB0_143:
	setp.eq.s32 	%p95, %r20, 0;
	@%p95 bra 	$L__BB0_147;
	setp.eq.s32 	%p96, %r20, 1;
	add.s32 	%r213, %r232, %r74;
	mul.wide.s32 	%rd59, %r213, 8;
	add.s64 	%rd12, %rd1, %rd59;
	ld.global.f64 	%fd258, [%rd12];
	shl.b32 	%r214, %r232, 3;
	add.s32 	%r82, %r1, %r214;
	ld.shared.f64 	%fd259, [%r82];
	mul.f64 	%fd260, %fd100, %fd259;
	sub.f64 	%fd261, %fd258, %fd260;
	st.global.f64 	[%rd12], %fd261;
	@%p96 bra 	$L__BB0_147;
	setp.eq.s32 	%p97, %r20, 2;
	ld.global.f64 	%fd262, [%rd12+8];
	ld.shared.f64 	%fd263, [%r82+8];
	mul.f64 	%fd264, %fd100, %fd263;
	sub.f64 	%fd265, %fd262, %fd264;
	st.global.f64 	[%rd12+8], %fd265;
	@%p97 bra 	$L__BB0_147;
	ld.global.f64 	%fd266, [%rd12+16];
	ld.shared.f64 	%fd267, [%r82+16];
	mul.f64 	%fd268, %fd100, %fd267;
	sub.f64 	%fd269, %fd266, %fd268;
	st.global.f64 	[%rd12+16], %fd269;
$L__BB0_147:
	add.s32 	%r229, %r229, %r4;
	setp.lt.s32 	%p98, %r229, %r85;
	@%p98 bra 	$L__BB0_133;
	bra.uni 	$L__BB0_1;
$L__BB0_148:
	ret;
$L__BB0_149:
	add.s32 	%r192, %r65, %r227;
	mul.wide.s32 	%rd47, %r192, 8;
	add.s64 	%rd48, %rd1, %rd47;
	ld.global.f64 	%fd134, [%rd48];
	ld.shared.f64 	%fd135, [%r66];
	div.rn.f64 	%fd136, %fd134, %fd135;
	st.global.f64 	[%rd48], %fd136;
	shl.b32 	%r193, %r227, 3;
	add.s32 	%r194, %r1, %r193;
	st.shared.f64 	[%r194], %fd136;
	mul.wide.s32 	%rd49, %r4, 8;
	add.s64 	%rd50, %rd48, %rd49;
	ld.global.f64 	%fd137, [%rd50];
	ld.shared.f64 	%fd138, [%r66];
	div.rn.f64 	%fd139, %fd137, %fd138;
	st.global.f64 	[%rd50], %fd139;
	add.s32 	%r195, %r194, %r25;
	st.shared.f64 	[%r195], %fd139;
	add.s64 	%rd51, %rd50, %rd49;
	ld.global.f64 	%fd140, [%rd51];
	ld.shared.f64 	%fd141, [%r66];
	div.rn.f64 	%fd142, %fd140, %fd141;
	st.global.f64 	[%rd51], %fd142;
	add.s32 	%r196, %r195, %r25;
	st.shared.f64 	[%r196], %fd142;
	add.s64 	%rd52, %rd51, %rd49;
	ld.global.f64 	%fd143, [%rd52];
	ld.shared.f64 	%fd144, [%r66];
	div.rn.f64 	%fd145, %fd143, %fd144;
	st.global.f64 	[%rd52], %fd145;
	add.s32 	%r197, %r196, %r25;
	st.shared.f64 	[%r197], %fd145;
	shl.b32 	%r198, %r4, 2;
	add.s32 	%r227, %r198, %r227;
	setp.lt.s32 	%p84, %r227, %r84;
	@%p84 bra 	$L__BB0_149;
	bra.uni 	$L__BB0_131;

}


// ===== COMPILED SASS (sm_100) =====

	.target	sm_100

	.elftype	@"ET_EXEC"


//--------------------- .note.nv.tkinfo           --------------------------
	.section	.note.nv.tkinfo,"",@"SHT_NOTE"
	.sectionflags	@"SHF_NOTE_NV_TKINFO"
	.tkinfo
        /*0018*/ 	.word	0x00000002
        /*0030*/ 	.string	""
        /*0030*/ 	.string	"ptxas"
        /*0030*/ 	.string	"Cuda compilation tools, release 13.0, V13.0.88"
        /*0030*/ 	.string	"Build cuda_13.0.r13.0/compiler.36424714_0"
        /*0030*/ 	.string	"-arch sm_100 -m 64 "



//--------------------- .note.nv.cuinfo           --------------------------
	.section	.note.nv.cuinfo,"",@"SHT_NOTE"
	.sectionflags	@"SHF_NOTE_NV_CUINFO"
        /*0018*/ 	.short	0x0002
        /*001a*/ 	.short	0x0064
        /*001c*/ 	.short	0x0082
	.zero		2


//--------------------- .nv.info                  --------------------------
	.section	.nv.info,"",@"SHT_CUDA_INFO"
	.align	4


	//----- nvinfo : EIATTR_REGCOUNT
	.align		4
        /*0000*/ 	.byte	0x04, 0x2f
        /*0002*/ 	.short	(.L_10 - .L_9)
	.align		4
.L_9:
        /*0004*/ 	.word	index@(_Z12smallSimplexPdii)
        /*0008*/ 	.word	0x00000036


	//----- nvinfo : EIATTR_FRAME_SIZE
	.align		4
.L_10:
        /*000c*/ 	.byte	0x04, 0x11
        /*000e*/ 	.short	(.L_12 - .L_11)
	.align		4
.L_11:
        /*0010*/ 	.word	index@($__internal_0_$__cuda_sm20_div_rn_f64_full)
        /*0014*/ 	.word	0x00000000


	//----- nvinfo : EIATTR_FRAME_SIZE
	.align		4
.L_12:
        /*0018*/ 	.byte	0x04, 0x11
        /*001a*/ 	.short	(.L_14 - .L_13)
	.align		4
.L_13:
        /*001c*/ 	.word	index@(_Z12smallSimplexPdii)
        /*0020*/ 	.word	0x00000000


	//----- nvinfo : EIATTR_MIN_STACK_SIZE
	.align		4
.L_14:
        /*0024*/ 	.byte	0x04, 0x12
        /*0026*/ 	.short	(.L_16 - .L_15)
	.align		4
.L_15:
        /*0028*/ 	.word	index@(_Z12smallSimplexPdii)
        /*002c*/ 	.word	0x00000000
.L_16:


//--------------------- .nv.compat                --------------------------
	.section	.nv.compat,"",@"SHT_CUDA_COMPAT_INFO"
	.align	4
        /*0000*/ 	.byte	0x02, 0x09, 0x00, 0x00, 0x02, 0x02, 0x01, 0x00, 0x02, 0x05, 0x05, 0x00, 0x03, 0x07, 0x01, 0x01
        /*0010*/ 	.byte	0x02, 0x03, 0x00, 0x00, 0x02, 0x06, 0x01, 0x00, 0x04, 0x0b, 0x08, 0x00, 0x01, 0x00, 0x00, 0x00
        /*0020*/ 	.byte	0x00, 0x00, 0x00, 0x00


//--------------------- .nv.info._Z12smallSimplexPdii --------------------------
	.section	.nv.info._Z12smallSimplexPdii,"",@"SHT_CUDA_INFO"
	.sectionflags	@""
	.align	4


	//----- nvinfo : EIATTR_CUDA_API_VERSION
	.align		4
        /*0000*/ 	.byte	0x04, 0x37
        /*0002*/ 	.short	(.L_18 - .L_17)
.L_17:
        /*0004*/ 	.word	0x00000082


	//----- nvinfo : EIATTR_KPARAM_INFO
	.align		4
.L_18:
        /*0008*/ 	.byte	0x04, 0x17
        /*000a*/ 	.short	(.L_20 - .L_19)
.L_19:
        /*000c*/ 	.word	0x00000000
        /*0010*/ 	.short	0x0002
        /*0012*/ 	.short	0x000c
        /*0014*/ 	.byte	0x00, 0xf0, 0x11, 0x00


	//----- nvinfo : EIATTR_KPARAM_INFO
	.align		4
.L_20:
        /*0018*/ 	.byte	0x04, 0x17
        /*001a*/ 	.short	(.L_22 - .L_21)
.L_21:
        /*001c*/ 	.word	0x00000000
        /*0020*/ 	.short	0x0001
        /*0022*/ 	.short	0x0008
        /*0024*/ 	.byte	0x00, 0xf0, 0x11, 0x00


	//----- nvinfo : EIATTR_KPARAM_INFO
	.align		4
.L_22:
        /*0028*/ 	.byte	0x04, 0x17
        /*002a*/ 	.short	(.L_24 - .L_23)
.L_23:
        /*002c*/ 	.word	0x00000000
        /*0030*/ 	.short	0x0000
        /*0032*/ 	.short	0x0000
        /*0034*/ 	.byte	0x00, 0xf5, 0x21, 0x00


	//----- nvinfo : EIATTR_SPARSE_MMA_MASK
	.align		4
.L_24:
        /*0038*/ 	.byte	0x03, 0x50
        /*003a*/ 	.short	0x0000


	//----- nvinfo : EIATTR_MAXREG_COUNT
	.align		4
        /*003c*/ 	.byte	0x03, 0x1b
        /*003e*/ 	.short	0x00ff


	//----- nvinfo : EIATTR_NUM_BARRIERS
	.align		4
        /*0040*/ 	.byte	0x02, 0x4c
        /*0042*/ 	.byte	0x01
	.zero		1


	//----- nvinfo : EIATTR_MERCURY_ISA_VERSION
	.align		4
        /*0044*/ 	.byte	0x03, 0x5f
        /*0046*/ 	.short	0x0101


	//----- nvinfo : EIATTR_VRC_CTA_INIT_COUNT
	.align		4
        /*0048*/ 	.byte	0x02, 0x4a
	.zero		1
	.zero		1


	//----- nvinfo : EIATTR_EXIT_INSTR_OFFSETS
	.align		4
        /*004c*/ 	.byte	0x04, 0x1c
        /*004e*/ 	.short	(.L_26 - .L_25)


	//   ....[0]....
.L_25:
        /*0050*/ 	.word	0x00001c40


	//----- nvinfo : EIATTR_CRS_STACK_SIZE
	.align		4
.L_26:
        /*0054*/ 	.byte	0x04, 0x1e
        /*0056*/ 	.short	(.L_28 - .L_27)
.L_27:
        /*0058*/ 	.word	0x00000000


	//----- nvinfo : EIATTR_CBANK_PARAM_SIZE
	.align		4
.L_28:
        /*005c*/ 	.byte	0x03, 0x19
        /*005e*/ 	.short	0x0010


	//----- nvinfo : EIATTR_PARAM_CBANK
	.align		4
        /*0060*/ 	.byte	0x04, 0x0a
        /*0062*/ 	.short	(.L_30 - .L_29)
	.align		4
.L_29:
        /*0064*/ 	.word	index@(.nv.constant0._Z12smallSimplexPdii)
        /*0068*/ 	.short	0x0380
        /*006a*/ 	.short	0x0010


	//----- nvinfo : EIATTR_SW_WAR
	.align		4
.L_30:
        /*006c*/ 	.byte	0x04, 0x36
        /*006e*/ 	.short	(.L_32 - .L_31)
.L_31:
        /*0070*/ 	.word	0x00000008
.L_32:


//--------------------- .nv.callgraph             --------------------------
	.section	.nv.callgraph,"",@"SHT_CUDA_CALLGRAPH"
	.align	4
	.sectionentsize	8
	.align		4
        /*0000*/ 	.word	0x00000000
	.align		4
        /*0004*/ 	.word	0xffffffff
	.align		4
        /*0008*/ 	.word	0x00000000
	.align		4
        /*000c*/ 	.word	0xfffffffe
	.align		4
        /*0010*/ 	.word	0x00000000
	.align		4
        /*0014*/ 	.word	0xfffffffd
	.align		4
        /*0018*/ 	.word	0x00000000
	.align		4
        /*001c*/ 	.word	0xfffffffc


//--------------------- .nv.constant4             --------------------------
	.section	.nv.constant4,"a",@progbits
	.align	8
	.align		8
.nv.constant4:
        /*0000*/ 	.dword	precalc_xorwow_matrix
	.align		8
        /*0008*/ 	.dword	precalc_xorwow_offset_matrix
	.align		8
        /*0010*/ 	.dword	mrg32k3aM1
	.align		8
        /*0018*/ 	.dword	mrg32k3aM2
	.align		8
        /*0020*/ 	.dword	mrg32k3aM1SubSeq
	.align		8
        /*0028*/ 	.dword	mrg32k3aM2SubSeq
	.align		8
        /*0030*/ 	.dword	mrg32k3aM1Seq
	.align		8
        /*0038*/ 	.dword	mrg32k3aM2Seq


//--------------------- .nv.constant3             --------------------------
	.section	.nv.constant3,"a",@progbits
	.align	8
.nv.constant3:
	.type		__cr_lgamma_table,@object
	.size		__cr_lgamma_table,(.L_8 - __cr_lgamma_table)
__cr_lgamma_table:
        /*0000*/ 	.byte	0x00, 0x00, 0x00, 0x00, 0x00, 0x00, 0x00, 0x00, 0x00, 0x00, 0x00, 0x00, 0x00, 0x00, 0x00, 0x00
        /*0010*/ 	.byte	0xef, 0x39, 0xfa, 0xfe, 0x42, 0x2e, 0xe6, 0x3f, 0x02, 0x20, 0x2a, 0xfa, 0x0b, 0xab, 0xfc, 0x3f
        /*0020*/ 	.byte	0xf9, 0x2c, 0x92, 0x7c, 0xa7, 0x6c, 0x09, 0x40, 0xc9, 0x79, 0x44, 0x3c, 0x64, 0x26, 0x13, 0x40
        /*0030*/ 	.byte	0xca, 0x01, 0xcf, 0x3a, 0x27, 0x51, 0x1a, 0x40, 0x30, 0xcc, 0x2d, 0xf3, 0xe1, 0x0c, 0x21, 0x40
        /*0040*/ 	.byte	0x0d, 0xb7, 0xfc, 0x82, 0x8e, 0x35, 0x25, 0x40
.L_8:


//--------------------- .text._Z12smallSimplexPdii --------------------------
	.section	.text._Z12smallSimplexPdii,"ax",@progbits
	.align	128
        .global         _Z12smallSimplexPdii
        .type           _Z12smallSimplexPdii,@function
        .size           _Z12smallSimplexPdii,(.L_x_67 - _Z12smallSimplexPdii)
        .other          _Z12smallSimplexPdii,@"STO_CUDA_ENTRY STV_DEFAULT"
_Z12smallSimplexPdii:
.text._Z12smallSimplexPdii:
[----:B------:R-:W-:Y:S01]  /*0000*/  LDC R1, c[0x0][0x37c] ;  /* 0x0000df00ff017b82 */ /* 0x000fe20000000800 */
[----:B------:R-:W0:Y:S07]  /*0010*/  LDCU UR4, c[0x0][0x360] ;  /* 0x00006c00ff0477ac */ /* 0x000e2e0008000800 */
[----:B------:R-:W0:Y:S01]  /*0020*/  LDC R12, c[0x0][0x370] ;  /* 0x0000dc00ff0c7b82 */ /* 0x000e220000000800 */
[----:B------:R-:W1:Y:S01]  /*0030*/  S2R R15, SR_CTAID.X ;  /* 0x00000000000f7919 */ /* 0x000e620000002500 */
[----:B------:R-:W2:Y:S01]  /*0040*/  LDCU.64 UR26, c[0x0][0x388] ;  /* 0x00007100ff1a77ac */ /* 0x000ea20008000a00 */
[----:B------:R-:W1:Y:S01]  /*0050*/  S2R R6, SR_TID.X ;  /* 0x0000000000067919 */ /* 0x000e620000002100 */
[----:B------:R-:W3:Y:S04]  /*0060*/  LDCU.64 UR10, c[0x0][0x358] ;  /* 0x00006b00ff0a77ac */ /* 0x000ee80008000a00 */
[----:B------:R-:W4:Y:S08]  /*0070*/  S2UR UR6, SR_CgaCtaId ;  /* 0x00000000000679c3 */ /* 0x000f300000008800 */
[----:B------:R-:W5:Y:S01]  /*0080*/  LDC.64 R20, c[0x0][0x380] ;  /* 0x0000e000ff147b82 */ /* 0x000f620000000a00 */
[----:B--2---:R-:W-:-:S02]  /*0090*/  UIADD3 UR20, UPT, UPT, UR27, 0x7, URZ ;  /* 0x000000071b147890 */ /* 0x004fc4000fffe0ff */
[----:B------:R-:W-:Y:S01]  /*00a0*/  UIADD3 UR12, UPT, UPT, UR27, -0x1, URZ ;  /* 0xffffffff1b0c7890 */ /* 0x000fe2000fffe0ff */
[----:B0-----:R-:W-:Y:S01]  /*00b0*/  IMAD R12, R12, UR4, RZ ;  /* 0x000000040c0c7c24 */ /* 0x001fe2000f8e02ff */
[----:B------:R-:W-:Y:S02]  /*00c0*/  ULOP3.LUT UR15, UR26, 0xf, URZ, 0xc0, !UPT ;  /* 0x0000000f1a0f7892 */ /* 0x000fe4000f8ec0ff */
[----:B------:R-:W-:Y:S01]  /*00d0*/  ULOP3.LUT UR17, UR26, 0x7, URZ, 0xc0, !UPT ;  /* 0x000000071a117892 */ /* 0x000fe2000f8ec0ff */
[----:B------:R-:W0:Y:S01]  /*00e0*/  I2F.U32.RP R4, R12 ;  /* 0x0000000c00047306 */ /* 0x000e220000209000 */
[----:B------:R-:W-:Y:S01]  /*00f0*/  IMAD.MOV R5, RZ, RZ, -R12 ;  /* 0x000000ffff057224 */ /* 0x000fe200078e0a0c */
[----:B------:R-:W-:Y:S02]  /*0100*/  UIADD3 UR21, UPT, UPT, UR27, 0x3, URZ ;  /* 0x000000031b157890 */ /* 0x000fe4000fffe0ff */
[----:B------:R-:W-:Y:S02]  /*0110*/  ULOP3.LUT UR23, UR26, 0x7ffffff0, URZ, 0xc0, !UPT ;  /* 0x7ffffff01a177892 */ /* 0x000fe4000f8ec0ff */
[----:B------:R-:W-:-:S02]  /*0120*/  UIADD3 UR14, UPT, UPT, UR26, -0x1, URZ ;  /* 0xffffffff1a0e7890 */ /* 0x000fc4000fffe0ff */
[----:B------:R-:W-:Y:S01]  /*0130*/  ULOP3.LUT UR24, UR26, 0x3, URZ, 0xc0, !UPT ;  /* 0x000000031a187892 */ /* 0x000fe2000f8ec0ff */
[----:B-1----:R-:W-:Y:S01]  /*0140*/  IMAD R15, R15, UR4, R6 ;  /* 0x000000040f0f7c24 */ /* 0x002fe2000f8e0206 */
[----:B------:R-:W-:Y:S01]  /*0150*/  UMOV UR4, 0x400 ;  /* 0x0000040000047882 */ /* 0x000fe20000000000 */
[----:B------:R-:W-:Y:S02]  /*0160*/  UIMAD UR13, UR12, UR26, URZ ;  /* 0x0000001a0c0d72a4 */ /* 0x000fe4000f8e02ff */
[----:B------:R-:W-:Y:S01]  /*0170*/  IMAD.IADD R13, R15, 0x1, R12 ;  /* 0x000000010f0d7824 */ /* 0x000fe200078e020c */
[----:B------:R-:W-:Y:S01]  /*0180*/  UIADD3 UR5, UPT, UPT, UR4, 0x10, URZ ;  /* 0x0000001004057890 */ /* 0x000fe2000fffe0ff */
[----:B0-----:R-:W0:Y:S01]  /*0190*/  MUFU.RCP R4, R4 ;  /* 0x0000000400047308 */ /* 0x001e220000001000 */
[----:B----4-:R-:W-:Y:S02]  /*01a0*/  ULEA UR4, UR6, UR4, 0x18 ;  /* 0x0000000406047291 */ /* 0x010fe4000f8ec0ff */
[C---:B------:R-:W-:Y:S01]  /*01b0*/  ISETP.GE.AND P0, PT, R13.reuse, UR27, PT ;  /* 0x0000001b0d007c0c */ /* 0x040fe2000bf06270 */
[----:B------:R-:W-:Y:S01]  /*01c0*/  ULEA UR5, UR6, UR5, 0x18 ;  /* 0x0000000506057291 */ /* 0x000fe2000f8ec0ff */
[----:B------:R-:W-:Y:S01]  /*01d0*/  VIMNMX R0, PT, PT, R13, UR27, !PT ;  /* 0x0000001b0d007c48 */ /* 0x000fe2000ffe0100 */
[----:B------:R-:W-:Y:S01]  /*01e0*/  ULOP3.LUT UR6, UR20, 0x7, URZ, 0xc0, !UPT ;  /* 0x0000000714067892 */ /* 0x000fe2000f8ec0ff */
[----:B------:R-:W-:Y:S01]  /*01f0*/  SEL R10, RZ, 0x1, P0 ;  /* 0x00000001ff0a7807 */ /* 0x000fe20000000000 */
[----:B------:R-:W-:-:S02]  /*0200*/  ULEA UR9, UR26, UR5, 0x3 ;  /* 0x000000051a097291 */ /* 0x000fc4000f8e18ff */
[----:B------:R-:W-:Y:S01]  /*0210*/  ISETP.GE.AND P0, PT, R13, UR26, PT ;  /* 0x0000001a0d007c0c */ /* 0x000fe2000bf06270 */
[----:B------:R-:W-:Y:S01]  /*0220*/  UIADD3 UR19, UPT, UPT, UR27, -0x2, URZ ;  /* 0xfffffffe1b137890 */ /* 0x000fe2000fffe0ff */
[----:B------:R-:W-:Y:S01]  /*0230*/  IADD3 R11, PT, PT, R12, R13, RZ ;  /* 0x0000000d0c0b7210 */ /* 0x000fe20007ffe0ff */
[----:B------:R-:W-:Y:S01]  /*0240*/  UIADD3 UR16, UPT, UPT, UR15, -0x1, URZ ;  /* 0xffffffff0f107890 */ /* 0x000fe2000fffe0ff */
[----:B------:R-:W-:Y:S01]  /*0250*/  SEL R9, RZ, 0x1, P0 ;  /* 0x00000001ff097807 */ /* 0x000fe20000000000 */
[----:B------:R-:W-:Y:S01]  /*0260*/  UIADD3 UR18, UPT, UPT, UR17, -0x1, URZ ;  /* 0xffffffff11127890 */ /* 0x000fe2000fffe0ff */
[----:B------:R-:W-:Y:S01]  /*0270*/  ISETP.NE.AND P0, PT, R6, RZ, PT ;  /* 0x000000ff0600720c */ /* 0x000fe20003f05270 */
[----:B------:R-:W-:Y:S01]  /*0280*/  ULOP3.LUT UR22, UR21, 0x3, URZ, 0xc0, !UPT ;  /* 0x0000000315167892 */ /* 0x000fe2000f8ec0ff */
[----:B0-----:R-:W-:Y:S01]  /*0290*/  VIADD R2, R4, 0xffffffe ;  /* 0x0ffffffe04027836 */ /* 0x001fe20000000000 */
[----:B------:R-:W-:Y:S01]  /*02a0*/  LEA R8, R15, UR5, 0x3 ;  /* 0x000000050f087c11 */ /* 0x000fe2000f8e18ff */
[----:B------:R-:W-:-:S02]  /*02b0*/  ULOP3.LUT UR25, UR12, 0xfffffff8, URZ, 0xc0, !UPT ;  /* 0xfffffff80c197892 */ /* 0x000fc4000f8ec0ff */
[----:B------:R0:W1:Y:S01]  /*02c0*/  F2I.FTZ.U32.TRUNC.NTZ R3, R2 ;  /* 0x0000000200037305 */ /* 0x000062000021f000 */
[----:B------:R-:W-:Y:S01]  /*02d0*/  UIADD3 UR6, UPT, UPT, UR6, -0x1, URZ ;  /* 0xffffffff06067890 */ /* 0x000fe2000fffe0ff */
[----:B0-----:R-:W-:Y:S02]  /*02e0*/  IMAD.MOV.U32 R2, RZ, RZ, RZ ;  /* 0x000000ffff027224 */ /* 0x001fe400078e00ff */
[----:B-1----:R-:W-:-:S04]  /*02f0*/  IMAD R5, R5, R3, RZ ;  /* 0x0000000305057224 */ /* 0x002fc800078e02ff */
[----:B------:R-:W-:Y:S01]  /*0300*/  IMAD.HI.U32 R2, R3, R5, R2 ;  /* 0x0000000503027227 */ /* 0x000fe200078e0002 */
[----:B------:R-:W-:Y:S02]  /*0310*/  IADD3 R3, PT, PT, R0, -R13, -R10 ;  /* 0x8000000d00037210 */ /* 0x000fe40007ffe80a */
[----:B------:R-:W-:-:S03]  /*0320*/  VIMNMX R0, PT, PT, R13, UR26, !PT ;  /* 0x0000001a0d007c48 */ /* 0x000fc6000ffe0100 */
[----:B------:R-:W-:Y:S01]  /*0330*/  IMAD.HI.U32 R4, R2, R3, RZ ;  /* 0x0000000302047227 */ /* 0x000fe200078e00ff */
[----:B------:R-:W-:-:S03]  /*0340*/  IADD3 R5, PT, PT, R0, -R13, -R9 ;  /* 0x8000000d00057210 */ /* 0x000fc60007ffe809 */
[----:B------:R-:W-:Y:S02]  /*0350*/  IMAD.MOV R7, RZ, RZ, -R4 ;  /* 0x000000ffff077224 */ /* 0x000fe400078e0a04 */
[----:B------:R-:W-:-:S04]  /*0360*/  IMAD.HI.U32 R0, R2, R5, RZ ;  /* 0x0000000502007227 */ /* 0x000fc800078e00ff */
[----:B------:R-:W-:Y:S01]  /*0370*/  IMAD R3, R12, R7, R3 ;  /* 0x000000070c037224 */ /* 0x000fe200078e0203 */
[----:B------:R-:W-:Y:S02]  /*0380*/  IADD3 R2, PT, PT, -R0, RZ, RZ ;  /* 0x000000ff00027210 */ /* 0x000fe40007ffe1ff */
[----:B------:R-:W-:Y:S02]  /*0390*/  LEA R7, R15, UR9, 0x3 ;  /* 0x000000090f077c11 */ /* 0x000fe4000f8e18ff */
[----:B------:R-:W-:Y:S01]  /*03a0*/  ISETP.GE.U32.AND P1, PT, R3, R12, PT ;  /* 0x0000000c0300720c */ /* 0x000fe20003f26070 */
[----:B------:R-:W-:Y:S02]  /*03b0*/  IMAD R5, R12, R2, R5 ;  /* 0x000000020c057224 */ /* 0x000fe400078e0205 */
[----:B------:R-:W-:-:S03]  /*03c0*/  IMAD.MOV.U32 R2, RZ, RZ, 0x0 ;  /* 0x00000000ff027424 */ /* 0x000fc600078e00ff */
[----:B------:R-:W-:-:S07]  /*03d0*/  ISETP.GE.U32.AND P4, PT, R5, R12, PT ;  /* 0x0000000c0500720c */ /* 0x000fce0003f86070 */
[--C-:B------:R-:W-:Y:S01]  /*03e0*/  @P1 IMAD.IADD R3, R3, 0x1, -R12.reuse ;  /* 0x0000000103031824 */ /* 0x100fe200078e0a0c */
[----:B------:R-:W-:Y:S02]  /*03f0*/  @P1 IADD3 R4, PT, PT, R4, 0x1, RZ ;  /* 0x0000000104041810 */ /* 0x000fe40007ffe0ff */
[----:B------:R-:W-:Y:S02]  /*0400*/  ISETP.NE.U32.AND P1, PT, R12, RZ, PT ;  /* 0x000000ff0c00720c */ /* 0x000fe40003f25070 */
[-C--:B------:R-:W-:Y:S01]  /*0410*/  ISETP.GE.U32.AND P3, PT, R3, R12.reuse, PT ;  /* 0x0000000c0300720c */ /* 0x080fe20003f66070 */
[----:B------:R-:W-:Y:S02]  /*0420*/  @P4 IMAD.IADD R5, R5, 0x1, -R12 ;  /* 0x0000000105054824 */ /* 0x000fe400078e0a0c */
[----:B------:R-:W-:Y:S02]  /*0430*/  IMAD.MOV.U32 R3, RZ, RZ, 0x403e0000 ;  /* 0x403e0000ff037424 */ /* 0x000fe400078e00ff */
[----:B------:R-:W-:Y:S01]  /*0440*/  @P4 VIADD R0, R0, 0x1 ;  /* 0x0000000100004836 */ /* 0x000fe20000000000 */
[----:B------:R-:W-:Y:S01]  /*0450*/  ISETP.GE.U32.AND P5, PT, R5, R12, PT ;  /* 0x0000000c0500720c */ /* 0x000fe20003fa6070 */
[----:B------:R-:W-:Y:S01]  /*0460*/  IMAD.U32 R5, RZ, RZ, UR27 ;  /* 0x0000001bff057e24 */ /* 0x000fe2000f8e00ff */
[----:B------:R0:W-:Y:S01]  /*0470*/  STS.64 [UR4], R2 ;  /* 0x00000002ff007988 */ /* 0x0001e20008000a04 */
[----:B------:R-:W-:-:S03]  /*0480*/  ULEA UR4, UR27, UR5, 0x3 ;  /* 0x000000051b047291 */ /* 0x000fc6000f8e18ff */
[----:B------:R-:W-:Y:S01]  /*0490*/  ISETP.GT.AND P2, PT, R5, 0x1, !P0 ;  /* 0x000000010500780c */ /* 0x000fe20004744270 */
[----:B------:R-:W-:Y:S01]  /*04a0*/  @P3 VIADD R4, R4, 0x1 ;  /* 0x0000000104043836 */ /* 0x000fe20000000000 */
[----:B------:R-:W-:Y:S02]  /*04b0*/  LOP3.LUT R5, RZ, R12, RZ, 0x33, !PT ;  /* 0x0000000cff057212 */ /* 0x000fe400078e33ff */
[----:B------:R-:W-:Y:S02]  /*04c0*/  LEA R6, R15, UR4, 0x3 ;  /* 0x000000040f067c11 */ /* 0x000fe4000f8e18ff */
[C---:B0-----:R-:W-:Y:S01]  /*04d0*/  SEL R3, R5.reuse, R4, !P1 ;  /* 0x0000000405037207 */ /* 0x041fe20004800000 */
[----:B------:R-:W-:Y:S01]  /*04e0*/  @P5 VIADD R0, R0, 0x1 ;  /* 0x0000000100005836 */ /* 0x000fe20000000000 */
[----:B------:R-:W-:Y:S01]  /*04f0*/  ISETP.LT.AND P0, PT, RZ, UR26, !P0 ;  /* 0x0000001aff007c0c */ /* 0x000fe2000c701270 */
[----:B------:R-:W-:Y:S02]  /*0500*/  IMAD.U32 R2, RZ, RZ, UR26 ;  /* 0x0000001aff027e24 */ /* 0x000fe4000f8e00ff */
[----:B------:R-:W-:Y:S01]  /*0510*/  IMAD.IADD R10, R10, 0x1, R3 ;  /* 0x000000010a0a7824 */ /* 0x000fe200078e0203 */
[----:B------:R-:W-:Y:S01]  /*0520*/  SEL R0, R5, R0, !P1 ;  /* 0x0000000005007207 */ /* 0x000fe20004800000 */
[----:B------:R-:W-:-:S02]  /*0530*/  IMAD R17, R15, UR26, R2 ;  /* 0x0000001a0f117c24 */ /* 0x000fc4000f8e0202 */
[--C-:B------:R-:W-:Y:S02]  /*0540*/  IMAD R19, R13, UR26, R2.reuse ;  /* 0x0000001a0d137c24 */ /* 0x100fe4000f8e0202 */
[----:B------:R-:W-:Y:S01]  /*0550*/  IMAD R3, R11, UR26, R2 ;  /* 0x0000001a0b037c24 */ /* 0x000fe2000f8e0202 */
[----:B------:R-:W-:Y:S01]  /*0560*/  UIADD3 UR26, UPT, UPT, -UR23, URZ, URZ ;  /* 0x000000ff171a7290 */ /* 0x000fe2000fffe1ff */
[----:B-----5:R-:W-:-:S04]  /*0570*/  IMAD.WIDE R16, R17, 0x8, R20 ;  /* 0x0000000811107825 */ /* 0x020fc800078e0214 */
[----:B------:R-:W-:-:S04]  /*0580*/  IMAD.WIDE R18, R19, 0x8, R20 ;  /* 0x0000000813127825 */ /* 0x000fc800078e0214 */
[----:B------:R-:W-:-:S04]  /*0590*/  IMAD.WIDE R20, R3, 0x8, R20 ;  /* 0x0000000803147825 */ /* 0x000fc800078e0214 */
[----:B------:R-:W-:Y:S02]  /*05a0*/  IMAD.IADD R9, R9, 0x1, R0 ;  /* 0x0000000109097824 */ /* 0x000fe400078e0200 */
[C---:B------:R-:W-:Y:S02]  /*05b0*/  IMAD R5, R12.reuse, 0x8, R8 ;  /* 0x000000080c057824 */ /* 0x040fe400078e0208 */
[C---:B------:R-:W-:Y:S02]  /*05c0*/  IMAD R4, R12.reuse, 0x8, R7 ;  /* 0x000000080c047824 */ /* 0x040fe400078e0207 */
[C---:B------:R-:W-:Y:S02]  /*05d0*/  IMAD.IADD R3, R12.reuse, 0x1, R11 ;  /* 0x000000010c037824 */ /* 0x040fe400078e020b */
[----:B---3--:R-:W-:-:S07]  /*05e0*/  IMAD R2, R12, 0x8, R6 ;  /* 0x000000080c027824 */ /* 0x008fce00078e0206 */
.L_x_60:
[----:B01234-:R-:W-:Y:S05]  /*05f0*/  @!P0 BRA `(.L_x_0) ;  /* 0x0000001400748947 */ /* 0x01ffea0003800000 */
[----:B------:R-:W0:Y:S01]  /*0600*/  S2UR UR7, SR_CgaCtaId ;  /* 0x00000000000779c3 */ /* 0x000e220000008800 */
[----:B------:R-:W-:Y:S01]  /*0610*/  UMOV UR5, 0x400 ;  /* 0x0000040000057882 */ /* 0x000fe20000000000 */
[----:B------:R-:W-:Y:S01]  /*0620*/  UISETP.GE.U32.AND UP0, UPT, UR14, 0xf, UPT ;  /* 0x0000000f0e00788c */ /* 0x000fe2000bf06070 */
[----:B------:R-:W-:Y:S01]  /*0630*/  HFMA2 R0, -RZ, RZ, 0, 0 ;  /* 0x00000000ff007431 */ /* 0x000fe200000001ff */
[----:B0-----:R-:W-:-:S09]  /*0640*/  ULEA UR5, UR7, UR5, 0x18 ;  /* 0x0000000507057291 */ /* 0x001fd2000f8ec0ff */
[----:B------:R-:W0:Y:S01]  /*0650*/  LDS.64 R38, [UR5] ;  /* 0x00000005ff267984 */ /* 0x000e220008000a00 */
[----:B------:R-:W-:Y:S05]  /*0660*/  BRA.U !UP0, `(.L_x_1) ;  /* 0x0000000908b07547 */ /* 0x000fea000b800000 */
[----:B------:R-:W-:Y:S01]  /*0670*/  BSSY.RECONVERGENT B0, `(.L_x_2) ;  /* 0x00000aa000007945 */ /* 0x000fe20003800200 */
[----:B------:R-:W-:Y:S02]  /*0680*/  IMAD.MOV.U32 R0, RZ, RZ, 0x7 ;  /* 0x00000007ff007424 */ /* 0x000fe400078e00ff */
[----:B------:R-:W-:Y:S02]  /*0690*/  IMAD.U32 R14, RZ, RZ, UR13 ;  /* 0x0000000dff0e7e24 */ /* 0x000fe4000f8e00ff */
[----:B------:R-:W-:-:S07]  /*06a0*/  IMAD.U32 R44, RZ, RZ, UR26 ;  /* 0x0000001aff2c7e24 */ /* 0x000fce000f8e00ff */
.L_x_3:
[----:B------:R-:W1:Y:S02]  /*06b0*/  LDC.64 R40, c[0x0][0x380] ;  /* 0x0000e000ff287b82 */ /* 0x000e640000000a00 */
[----:B-1----:R-:W-:-:S05]  /*06c0*/  IMAD.WIDE R40, R14, 0x8, R40 ;  /* 0x000000080e287825 */ /* 0x002fca00078e0228 */
[----:B------:R-:W0:Y:S04]  /*06d0*/  LDG.E.64 R32, desc[UR10][R40.64] ;  /* 0x0000000a28207981 */ /* 0x000e28000c1e1b00 */
[----:B------:R-:W2:Y:S04]  /*06e0*/  LDG.E.64 R30, desc[UR10][R40.64+0x8] ;  /* 0x0000080a281e7981 */ /* 0x000ea8000c1e1b00 */
[----:B------:R-:W3:Y:S04]  /*06f0*/  LDG.E.64 R22, desc[UR10][R40.64+0x10] ;  /* 0x0000100a28167981 */ /* 0x000ee8000c1e1b00 */
[----:B------:R-:W4:Y:S04]  /*0700*/  LDG.E.64 R24, desc[UR10][R40.64+0x18] ;  /* 0x0000180a28187981 */ /* 0x000f28000c1e1b00 */
[----:B------:R-:W5:Y:S04]  /*0710*/  LDG.E.64 R26, desc[UR10][R40.64+0x20] ;  /* 0x0000200a281a7981 */ /* 0x000f68000c1e1b00 */
[----:B------:R-:W5:Y:S04]  /*0720*/  LDG.E.64 R28, desc[UR10][R40.64+0x28] ;  /* 0x0000280a281c7981 */ /* 0x000f68000c1e1b00 */
[----:B------:R-:W5:Y:S04]  /*0730*/  LDG.E.64 R46, desc[UR10][R40.64+0x30] ;  /* 0x0000300a282e7981 */ /* 0x000f68000c1e1b00 */
[----:B------:R-:W5:Y:S01]  /*0740*/  LDG.E.64 R42, desc[UR10][R40.64+0x38] ;  /* 0x0000380a282a7981 */ /* 0x000f62000c1e1b00 */
[----:B0-----:R-:W-:-:S14]  /*0750*/  DSETP.GT.AND P1, PT, R38, R32, PT ;  /* 0x000000202600722a */ /* 0x001fdc0003f24000 */
[----:B------:R-:W-:Y:S01]  /*0760*/  @P1 IMAD.MOV.U32 R38, RZ, RZ, R32 ;  /* 0x000000ffff261224 */ /* 0x000fe200078e0020 */
[----:B------:R-:W0:Y:S01]  /*0770*/  @P1 S2R R35, SR_CgaCtaId ;  /* 0x0000000000231919 */ /* 0x000e220000008800 */
[----:B------:R-:W-:-:S06]  /*0780*/  @P1 IMAD.MOV.U32 R39, RZ, RZ, R33 ;  /* 0x000000ffff271224 */ /* 0x000fcc00078e0021 */
[----:B--2---:R-:W-:-:S14]  /*0790*/  DSETP.GT.AND P3, PT, R38, R30, PT ;  /* 0x0000001e2600722a */ /* 0x004fdc0003f64000 */
[----:B------:R-:W-:Y:S02]  /*07a0*/  @P3 IMAD.MOV.U32 R38, RZ, RZ, R30 ;  /* 0x000000ffff263224 */ /* 0x000fe400078e001e */
[----:B------:R-:W-:-:S06]  /*07b0*/  @P3 IMAD.MOV.U32 R39, RZ, RZ, R31 ;  /* 0x000000ffff273224 */ /* 0x000fcc00078e001f */
[----:B---3--:R-:W-:Y:S01]  /*07c0*/  DSETP.GT.AND P4, PT, R38, R22, PT ;  /* 0x000000162600722a */ /* 0x008fe20003f84000 */
[----:B------:R-:W-:Y:S01]  /*07d0*/  @P1 MOV R34, 0x400 ;  /* 0x0000040000221802 */ /* 0x000fe20000000f00 */
[----:B------:R-:W1:Y:S03]  /*07e0*/  @P3 S2R R36, SR_CgaCtaId ;  /* 0x0000000000243919 */ /* 0x000e660000008800 */
[----:B0-----:R-:W-:-:S09]  /*07f0*/  @P1 LEA R37, R35, R34, 0x18 ;  /* 0x0000002223251211 */ /* 0x001fd200078ec0ff */
[----:B------:R-:W-:Y:S02]  /*0800*/  @P4 IMAD.MOV.U32 R38, RZ, RZ, R22 ;  /* 0x000000ffff264224 */ /* 0x000fe400078e0016 */
[----:B------:R-:W-:Y:S01]  /*0810*/  @P4 IMAD.MOV.U32 R39, RZ, RZ, R23 ;  /* 0x000000ffff274224 */ /* 0x000fe200078e0017 */
[----:B------:R0:W-:Y:S05]  /*0820*/  @P1 STS.64 [R37], R32 ;  /* 0x0000002025001388 */ /* 0x0001ea0000000a00 */
[----:B----4-:R-:W-:Y:S01]  /*0830*/  DSETP.GT.AND P5, PT, R38, R24, PT ;  /* 0x000000182600722a */ /* 0x010fe20003fa4000 */
[----:B0-----:R-:W0:Y:S01]  /*0840*/  @P4 S2R R32, SR_CgaCtaId ;  /* 0x0000000000204919 */ /* 0x001e220000008800 */
[----:B------:R-:W-:-:S12]  /*0850*/  @P1 IADD3 R34, PT, PT, R0, -0x7, RZ ;  /* 0xfffffff900221810 */ /* 0x000fd80007ffe0ff */
[----:B------:R-:W-:Y:S01]  /*0860*/  @P5 IMAD.MOV.U32 R38, RZ, RZ, R24 ;  /* 0x000000ffff265224 */ /* 0x000fe200078e0018 */
[----:B------:R-:W-:Y:S01]  /*0870*/  @P5 MOV R39, R25 ;  /* 0x0000001900275202 */ /* 0x000fe20000000f00 */
[----:B------:R-:W2:Y:S01]  /*0880*/  @P5 S2R R45, SR_CgaCtaId ;  /* 0x00000000002d5919 */ /* 0x000ea20000008800 */
[----:B------:R-:W-:Y:S01]  /*0890*/  @P3 MOV R35, 0x400 ;  /* 0x0000040000233802 */ /* 0x000fe20000000f00 */
[----:B------:R3:W-:Y:S03]  /*08a0*/  @P1 STS [R37+0x8], R34 ;  /* 0x0000082225001388 */ /* 0x0007e60000000800 */
[----:B-----5:R-:W-:Y:S01]  /*08b0*/  DSETP.GT.AND P1, PT, R38, R26, PT ;  /* 0x0000001a2600722a */ /* 0x020fe20003f24000 */
[----:B-1----:R-:W-:Y:S02]  /*08c0*/  @P3 LEA R35, R36, R35, 0x18 ;  /* 0x0000002324233211 */ /* 0x002fe400078ec0ff */
[----:B------:R-:W-:Y:S01]  /*08d0*/  @P4 MOV R33, 0x400 ;  /* 0x0000040000214802 */ /* 0x000fe20000000f00 */
[----:B---3--:R-:W3:Y:S10]  /*08e0*/  LDG.E.64 R36, desc[UR10][R40.64+0x40] ;  /* 0x0000400a28247981 */ /* 0x008ef4000c1e1b00 */
[----:B------:R-:W-:-:S02]  /*08f0*/  @P1 IMAD.MOV.U32 R38, RZ, RZ, R26 ;  /* 0x000000ffff261224 */ /* 0x000fc400078e001a */
[----:B------:R-:W-:Y:S01]  /*0900*/  @P1 IMAD.MOV.U32 R39, RZ, RZ, R27 ;  /* 0x000000ffff271224 */ /* 0x000fe200078e001b */
[----:B0-----:R-:W-:Y:S01]  /*0910*/  @P4 LEA R33, R32, R33, 0x18 ;  /* 0x0000002120214211 */ /* 0x001fe200078ec0ff */
[----:B------:R-:W-:Y:S01]  /*0920*/  @P3 VIADD R32, R0, 0xfffffffa ;  /* 0xfffffffa00203836 */ /* 0x000fe20000000000 */
[----:B------:R0:W-:Y:S01]  /*0930*/  @P3 STS.64 [R35], R30 ;  /* 0x0000001e23003388 */ /* 0x0001e20000000a00 */
[----:B------:R-:W-:-:S03]  /*0940*/  @P5 MOV R34, 0x400 ;  /* 0x0000040000225802 */ /* 0x000fc60000000f00 */
[----:B------:R1:W-:Y:S01]  /*0950*/  @P3 STS [R35+0x8], R32 ;  /* 0x0000082023003388 */ /* 0x0003e20000000800 */
[----:B------:R-:W-:Y:S01]  /*0960*/  DSETP.GT.AND P3, PT, R38, R28, PT ;  /* 0x0000001c2600722a */ /* 0x000fe20003f64000 */
[----:B--2---:R-:W-:Y:S01]  /*0970*/  @P5 LEA R45, R45, R34, 0x18 ;  /* 0x000000222d2d5211 */ /* 0x004fe200078ec0ff */
[----:B0-----:R-:W0:Y:S01]  /*0980*/  @P1 S2R R30, SR_CgaCtaId ;  /* 0x00000000001e1919 */ /* 0x001e220000008800 */
[----:B-1----:R-:W2:Y:S01]  /*0990*/  LDG.E.64 R34, desc[UR10][R40.64+0x48] ;  /* 0x0000480a28227981 */ /* 0x002ea2000c1e1b00 */
[----:B------:R-:W-:-:S10]  /*09a0*/  @P4 VIADD R48, R0, 0xfffffffb ;  /* 0xfffffffb00304836 */ /* 0x000fd40000000000 */
[----:B------:R-:W-:Y:S01]  /*09b0*/  @P3 IMAD.MOV.U32 R38, RZ, RZ, R28 ;  /* 0x000000ffff263224 */ /* 0x000fe200078e001c */
[----:B------:R-:W1:Y:S01]  /*09c0*/  @P3 S2R R31, SR_CgaCtaId ;  /* 0x00000000001f3919 */ /* 0x000e620000008800 */
[----:B------:R-:W-:Y:S01]  /*09d0*/  @P3 MOV R39, R29 ;  /* 0x0000001d00273202 */ /* 0x000fe20000000f00 */
[----:B------:R4:W-:Y:S04]  /*09e0*/  @P4 STS.64 [R33], R22 ;  /* 0x0000001621004388 */ /* 0x0009e80000000a00 */
[----:B------:R-:W-:Y:S01]  /*09f0*/  @P4 STS [R33+0x8], R48 ;  /* 0x0000083021004388 */ /* 0x000fe20000000800 */
[----:B------:R-:W-:Y:S01]  /*0a00*/  DSETP.GT.AND P4, PT, R38, R46, PT ;  /* 0x0000002e2600722a */ /* 0x000fe20003f84000 */
[----:B------:R-:W-:Y:S02]  /*0a10*/  @P1 MOV R49, 0x400 ;  /* 0x0000040000311802 */ /* 0x000fe40000000f00 */
[----:B----4-:R-:W4:Y:S02]  /*0a20*/  LDG.E.64 R22, desc[UR10][R40.64+0x50] ;  /* 0x0000500a28167981 */ /* 0x010f24000c1e1b00 */
[----:B0-----:R-:W-:-:S09]  /*0a30*/  @P1 LEA R49, R30, R49, 0x18 ;  /* 0x000000311e311211 */ /* 0x001fd200078ec0ff */
[----:B------:R-:W0:Y:S01]  /*0a40*/  @P4 S2R R30, SR_CgaCtaId ;  /* 0x00000000001e4919 */ /* 0x000e220000008800 */
[----:B------:R5:W-:Y:S02]  /*0a50*/  @P5 STS.64 [R45], R24 ;  /* 0x000000182d005388 */ /* 0x000be40000000a00 */
[----:B-----5:R-:W-:-:S04]  /*0a60*/  @P3 MOV R24, 0x400 ;  /* 0x0000040000183802 */ /* 0x020fc80000000f00 */
[----:B-1----:R-:W-:Y:S02]  /*0a70*/  @P3 LEA R33, R31, R24, 0x18 ;  /* 0x000000181f213211 */ /* 0x002fe400078ec0ff */
[----:B------:R-:W5:Y:S01]  /*0a80*/  LDG.E.64 R24, desc[UR10][R40.64+0x58] ;  /* 0x0000580a28187981 */ /* 0x000f62000c1e1b00 */
[----:B------:R-:W-:Y:S02]  /*0a90*/  @P5 VIADD R32, R0, 0xfffffffc ;  /* 0xfffffffc00205836 */ /* 0x000fe40000000000 */
[----:B------:R-:W-:Y:S02]  /*0aa0*/  @P4 IMAD.MOV.U32 R38, RZ, RZ, R46 ;  /* 0x000000ffff264224 */ /* 0x000fe400078e002e */
[----:B------:R-:W-:Y:S01]  /*0ab0*/  @P4 IMAD.MOV.U32 R39, RZ, RZ, R47 ;  /* 0x000000ffff274224 */ /* 0x000fe200078e002f */
[----:B------:R-:W-:Y:S04]  /*0ac0*/  @P5 STS [R45+0x8], R32 ;  /* 0x000008202d005388 */ /* 0x000fe80000000800 */
[----:B------:R1:W-:Y:S01]  /*0ad0*/  @P1 STS.64 [R49], R26 ;  /* 0x0000001a31001388 */ /* 0x0003e20000000a00 */
[----:B------:R-:W-:Y:S01]  /*0ae0*/  DSETP.GT.AND P5, PT, R38, R42, PT ;  /* 0x0000002a2600722a */ /* 0x000fe20003fa4000 */
[----:B-1----:R-:W-:-:S04]  /*0af0*/  @P4 MOV R27, 0x400 ;  /* 0x00000400001b4802 */ /* 0x002fc80000000f00 */
[----:B0-----:R-:W-:Y:S02]  /*0b00*/  @P4 LEA R51, R30, R27, 0x18 ;  /* 0x0000001b1e334211 */ /* 0x001fe400078ec0ff */
[----:B------:R-:W5:Y:S07]  /*0b10*/  LDG.E.64 R26, desc[UR10][R40.64+0x60] ;  /* 0x0000600a281a7981 */ /* 0x000f6e000c1e1b00 */
[----:B------:R-:W0:Y:S01]  /*0b20*/  @P5 S2R R30, SR_CgaCtaId ;  /* 0x00000000001e5919 */ /* 0x000e220000008800 */
[----:B------:R-:W-:-:S05]  /*0b30*/  @P1 VIADD R48, R0, 0xfffffffd ;  /* 0xfffffffd00301836 */ /* 0x000fca0000000000 */
[----:B------:R-:W-:Y:S04]  /*0b40*/  @P1 STS [R49+0x8], R48 ;  /* 0x0000083031001388 */ /* 0x000fe80000000800 */
[----:B------:R1:W-:Y:S04]  /*0b50*/  @P3 STS.64 [R33], R28 ;  /* 0x0000001c21003388 */ /* 0x0003e80000000a00 */
[----:B-1----:R-:W5:Y:S01]  /*0b60*/  LDG.E.64 R28, desc[UR10][R40.64+0x68] ;  /* 0x0000680a281c7981 */ /* 0x002f62000c1e1b00 */
[----:B------:R-:W-:Y:S01]  /*0b70*/  @P3 VIADD R31, R0, 0xfffffffe ;  /* 0xfffffffe001f3836 */ /* 0x000fe20000000000 */
[----:B------:R-:W-:-:S04]  /*0b80*/  @P5 MOV R45, 0x400 ;  /* 0x00000400002d5802 */ /* 0x000fc80000000f00 */
[----:B------:R1:W-:Y:S01]  /*0b90*/  @P3 STS [R33+0x8], R31 ;  /* 0x0000081f21003388 */ /* 0x0003e20000000800 */
[----:B0-----:R-:W-:-:S03]  /*0ba0*/  @P5 LEA R45, R30, R45, 0x18 ;  /* 0x0000002d1e2d5211 */ /* 0x001fc600078ec0ff */
[----:B-1----:R-:W5:Y:S04]  /*0bb0*/  LDG.E.64 R30, desc[UR10][R40.64+0x70] ;  /* 0x0000700a281e7981 */ /* 0x002f68000c1e1b00 */
[----:B------:R0:W5:Y:S01]  /*0bc0*/  LDG.E.64 R32, desc[UR10][R40.64+0x78] ;  /* 0x0000780a28207981 */ /* 0x000162000c1e1b00 */
[----:B------:R-:W-:Y:S02]  /*0bd0*/  @P5 IMAD.MOV.U32 R38, RZ, RZ, R42 ;  /* 0x000000ffff265224 */ /* 0x000fe400078e002a */
[----:B------:R-:W-:Y:S01]  /*0be0*/  @P5 IMAD.MOV.U32 R39, RZ, RZ, R43 ;  /* 0x000000ffff275224 */ /* 0x000fe200078e002b */
[----:B------:R-:W-:Y:S01]  /*0bf0*/  @P4 IADD3 R48, PT, PT, R0, -0x1, RZ ;  /* 0xffffffff00304810 */ /* 0x000fe20007ffe0ff */
[----:B------:R1:W-:Y:S04]  /*0c00*/  @P4 STS.64 [R51], R46 ;  /* 0x0000002e33004388 */ /* 0x0003e80000000a00 */
[----:B------:R-:W-:Y:S04]  /*0c10*/  @P4 STS [R51+0x8], R48 ;  /* 0x0000083033004388 */ /* 0x000fe80000000800 */
[----:B------:R0:W-:Y:S04]  /*0c20*/  @P5 STS.64 [R45], R42 ;  /* 0x0000002a2d005388 */ /* 0x0001e80000000a00 */
[----:B------:R-:W-:Y:S01]  /*0c30*/  @P5 STS [R45+0x8], R0 ;  /* 0x000008002d005388 */ /* 0x000fe20000000800 */
[----:B---3--:R-:W-:-:S14]  /*0c40*/  DSETP.GT.AND P6, PT, R38, R36, PT ;  /* 0x000000242600722a */ /* 0x008fdc0003fc4000 */
[----:B------:R-:W-:Y:S02]  /*0c50*/  @P6 IMAD.MOV.U32 R38, RZ, RZ, R36 ;  /* 0x000000ffff266224 */ /* 0x000fe400078e0024 */
[----:B------:R-:W-:-:S06]  /*0c60*/  @P6 IMAD.MOV.U32 R39, RZ, RZ, R37 ;  /* 0x000000ffff276224 */ /* 0x000fcc00078e0025 */
[----:B--2---:R-:W-:-:S14]  /*0c70*/  DSETP.GT.AND P1, PT, R38, R34, PT ;  /* 0x000000222600722a */ /* 0x004fdc0003f24000 */
[----:B------:R-:W-:Y:S01]  /*0c80*/  @P1 IMAD.MOV.U32 R38, RZ, RZ, R34 ;  /* 0x000000ffff261224 */ /* 0x000fe200078e0022 */
[----:B------:R-:W-:-:S06]  /*0c90*/  @P1 MOV R39, R35 ;  /* 0x0000002300271202 */ /* 0x000fcc0000000f00 */
[----:B----4-:R-:W-:Y:S01]  /*0ca0*/  DSETP.GT.AND P3, PT, R38, R22, PT ;  /* 0x000000162600722a */ /* 0x010fe20003f64000 */
[----:B-1----:R-:W1:-:S13]  /*0cb0*/  @P6 S2R R47, SR_CgaCtaId ;  /* 0x00000000002f6919 */ /* 0x002e5a0000008800 */
[----:B------:R-:W-:Y:S02]  /*0cc0*/  @P3 IMAD.MOV.U32 R38, RZ, RZ, R22 ;  /* 0x000000ffff263224 */ /* 0x000fe400078e0016 */
[----:B------:R-:W-:-:S06]  /*0cd0*/  @P3 IMAD.MOV.U32 R39, RZ, RZ, R23 ;  /* 0x000000ffff273224 */ /* 0x000fcc00078e0017 */
[----:B-----5:R-:W-:Y:S01]  /*0ce0*/  DSETP.GT.AND P4, PT, R38, R24, PT ;  /* 0x000000182600722a */ /* 0x020fe20003f84000 */
[----:B0-----:R-:W0:-:S13]  /*0cf0*/  @P1 S2R R42, SR_CgaCtaId ;  /* 0x00000000002a1919 */ /* 0x001e1a0000008800 */
[----:B------:R-:W-:Y:S02]  /*0d00*/  @P4 IMAD.MOV.U32 R38, RZ, RZ, R24 ;  /* 0x000000ffff264224 */ /* 0x000fe400078e0018 */
[----:B------:R-:W-:Y:S01]  /*0d10*/  @P4 IMAD.MOV.U32 R39, RZ, RZ, R25 ;  /* 0x000000ffff274224 */ /* 0x000fe200078e0019 */
[----:B------:R-:W-:-:S05]  /*0d20*/  @P6 MOV R40, 0x400 ;  /* 0x0000040000286802 */ /* 0x000fca0000000f00 */
[----:B------:R-:W-:Y:S01]  /*0d30*/  DSETP.GT.AND P5, PT, R38, R26, PT ;  /* 0x0000001a2600722a */ /* 0x000fe20003fa4000 */
[----:B-1----:R-:W-:Y:S01]  /*0d40*/  @P6 LEA R47, R47, R40, 0x18 ;  /* 0x000000282f2f6211 */ /* 0x002fe200078ec0ff */
[----:B------:R-:W-:Y:S01]  /*0d50*/  @P6 VIADD R40, R0, 0x1 ;  /* 0x0000000100286836 */ /* 0x000fe20000000000 */
[----:B------:R-:W1:Y:S03]  /*0d60*/  @P3 S2R R43, SR_CgaCtaId ;  /* 0x00000000002b3919 */ /* 0x000e660000008800 */
[----:B------:R2:W-:Y:S08]  /*0d70*/  @P6 STS.64 [R47], R36 ;  /* 0x000000242f006388 */ /* 0x0005f00000000a00 */
[----:B------:R-:W-:Y:S01]  /*0d80*/  @P5 IMAD.MOV.U32 R38, RZ, RZ, R26 ;  /* 0x000000ffff265224 */ /* 0x000fe200078e001a */
[----:B------:R-:W-:Y:S01]  /*0d90*/  @P5 MOV R39, R27 ;  /* 0x0000001b00275202 */ /* 0x000fe20000000f00 */
[----:B------:R-:W-:Y:S01]  /*0da0*/  @P6 STS [R47+0x8], R40 ;  /* 0x000008282f006388 */ /* 0x000fe20000000800 */
[----:B------:R-:W-:-:S04]  /*0db0*/  @P1 MOV R41, 0x400 ;  /* 0x0000040000291802 */ /* 0x000fc80000000f00 */
[----:B------:R-:W-:Y:S01]  /*0dc0*/  DSETP.GT.AND P6, PT, R38, R28, PT ;  /* 0x0000001c2600722a */ /* 0x000fe20003fc4000 */
[----:B0-----:R-:W-:Y:S01]  /*0dd0*/  @P1 LEA R42, R42, R41, 0x18 ;  /* 0x000000292a2a1211 */ /* 0x001fe200078ec0ff */
[----:B------:R-:W-:-:S04]  /*0de0*/  @P1 VIADD R41, R0, 0x2 ;  /* 0x0000000200291836 */ /* 0x000fc80000000000 */
[----:B------:R0:W-:Y:S08]  /*0df0*/  @P1 STS.64 [R42], R34 ;  /* 0x000000222a001388 */ /* 0x0001f00000000a00 */
[----:B------:R-:W-:Y:S02]  /*0e00*/  @P6 IMAD.MOV.U32 R38, RZ, RZ, R28 ;  /* 0x000000ffff266224 */ /* 0x000fe400078e001c */
[----:B------:R-:W-:Y:S01]  /*0e10*/  @P6 IMAD.MOV.U32 R39, RZ, RZ, R29 ;  /* 0x000000ffff276224 */ /* 0x000fe200078e001d */
[----:B------:R-:W-:Y:S05]  /*0e20*/  @P1 STS [R42+0x8], R41 ;  /* 0x000008292a001388 */ /* 0x000fea0000000800 */
[----:B------:R-:W-:Y:S01]  /*0e30*/  DSETP.GT.AND P1, PT, R38, R30, PT ;  /* 0x0000001e2600722a */ /* 0x000fe20003f24000 */
[----:B--2---:R-:W-:-:S02]  /*0e40*/  @P3 MOV R36, 0x400 ;  /* 0x0000040000243802 */ /* 0x004fc40000000f00 */
[----:B------:R-:W-:Y:S02]  /*0e50*/  @P3 IADD3 R37, PT, PT, R0, 0x3, RZ ;  /* 0x0000000300253810 */ /* 0x000fe40007ffe0ff */
[----:B-1----:R-:W-:-:S09]  /*0e60*/  @P3 LEA R43, R43, R36, 0x18 ;  /* 0x000000242b2b3211 */ /* 0x002fd200078ec0ff */
[----:B------:R-:W-:Y:S02]  /*0e70*/  @P1 IMAD.MOV.U32 R38, RZ, RZ, R30 ;  /* 0x000000ffff261224 */ /* 0x000fe400078e001e */
[----:B------:R-:W-:Y:S01]  /*0e80*/  @P1 IMAD.MOV.U32 R39, RZ, RZ, R31 ;  /* 0x000000ffff271224 */ /* 0x000fe200078e001f */
[----:B------:R-:W-:Y:S04]  /*0e90*/  @P3 STS.64 [R43], R22 ;  /* 0x000000162b003388 */ /* 0x000fe80000000a00 */
[----:B------:R1:W-:Y:S01]  /*0ea0*/  @P3 STS [R43+0x8], R37 ;  /* 0x000008252b003388 */ /* 0x0003e20000000800 */
[----:B------:R-:W-:Y:S01]  /*0eb0*/  DSETP.GT.AND P3, PT, R38, R32, PT ;  /* 0x000000202600722a */ /* 0x000fe20003f64000 */
[----:B------:R-:W2:Y:S01]  /*0ec0*/  @P4 S2R R45, SR_CgaCtaId ;  /* 0x00000000002d4919 */ /* 0x000ea20000008800 */
[----:B------:R-:W3:Y:S01]  /*0ed0*/  @P6 S2R R36, SR_CgaCtaId ;  /* 0x0000000000246919 */ /* 0x000ee20000008800 */
[----:B------:R-:W4:Y:S01]  /*0ee0*/  @P5 S2R R46, SR_CgaCtaId ;  /* 0x00000000002e5919 */ /* 0x000f220000008800 */
[----:B0-----:R-:W0:Y:S10]  /*0ef0*/  @P1 S2R R35, SR_CgaCtaId ;  /* 0x0000000000231919 */ /* 0x001e340000008800 */
[----:B------:R-:W5:Y:S01]  /*0f00*/  @P3 S2R R34, SR_CgaCtaId ;  /* 0x0000000000223919 */ /* 0x000f620000008800 */
[----:B------:R-:W-:-:S02]  /*0f10*/  @P4 MOV R40, 0x400 ;  /* 0x0000040000284802 */ /* 0x000fc40000000f00 */
[----:B-1----:R-:W-:Y:S01]  /*0f20*/  @P6 MOV R37, 0x400 ;  /* 0x0000040000256802 */ /* 0x002fe20000000f00 */
[C---:B------:R-:W-:Y:S01]  /*0f30*/  @P4 VIADD R22, R0.reuse, 0x4 ;  /* 0x0000000400164836 */ /* 0x040fe20000000000 */
[----:B------:R-:W-:Y:S01]  /*0f40*/  @P5 MOV R41, 0x400 ;  /* 0x0000040000295802 */ /* 0x000fe20000000f00 */
[----:B------:R-:W-:Y:S01]  /*0f50*/  @P5 VIADD R23, R0, 0x5 ;  /* 0x0000000500175836 */ /* 0x000fe20000000000 */
[----:B------:R-:W-:Y:S02]  /*0f60*/  @P3 MOV R43, 0x400 ;  /* 0x00000400002b3802 */ /* 0x000fe40000000f00 */
[----:B--2---:R-:W-:Y:S02]  /*0f70*/  @P4 LEA R45, R45, R40, 0x18 ;  /* 0x000000282d2d4211 */ /* 0x004fe400078ec0ff */
[----:B------:R-:W-:Y:S02]  /*0f80*/  @P1 MOV R40, 0x400 ;  /* 0x0000040000281802 */ /* 0x000fe40000000f00 */
[----:B---3--:R-:W-:Y:S01]  /*0f90*/  @P6 LEA R36, R36, R37, 0x18 ;  /* 0x0000002524246211 */ /* 0x008fe200078ec0ff */
[----:B------:R1:W-:Y:S01]  /*0fa0*/  @P4 STS.64 [R45], R24 ;  /* 0x000000182d004388 */ /* 0x0003e20000000a00 */
[----:B----4-:R-:W-:-:S03]  /*0fb0*/  @P5 LEA R41, R46, R41, 0x18 ;  /* 0x000000292e295211 */ /* 0x010fc600078ec0ff */
[----:B------:R2:W-:Y:S01]  /*0fc0*/  @P4 STS [R45+0x8], R22 ;  /* 0x000008162d004388 */ /* 0x0005e20000000800 */
[----:B0-----:R-:W-:Y:S02]  /*0fd0*/  @P1 LEA R37, R35, R40, 0x18 ;  /* 0x0000002823251211 */ /* 0x001fe400078ec0ff */
[----:B------:R-:W-:Y:S02]  /*0fe0*/  @P6 IADD3 R35, PT, PT, R0, 0x6, RZ ;  /* 0x0000000600236810 */ /* 0x000fe40007ffe0ff */
[----:B-----5:R-:W-:Y:S01]  /*0ff0*/  @P3 LEA R43, R34, R43, 0x18 ;  /* 0x0000002b222b3211 */ /* 0x020fe200078ec0ff */
[C---:B-1----:R-:W-:Y:S02]  /*1000*/  @P1 VIADD R24, R0.reuse, 0x7 ;  /* 0x0000000700181836 */ /* 0x042fe40000000000 */
[----:B--2---:R-:W-:Y:S01]  /*1010*/  @P3 VIADD R22, R0, 0x8 ;  /* 0x0000000800163836 */ /* 0x004fe20000000000 */
[----:B------:R1:W-:Y:S01]  /*1020*/  @P5 STS.64 [R41], R26 ;  /* 0x0000001a29005388 */ /* 0x0003e20000000a00 */
[----:B------:R-:W-:-:S03]  /*1030*/  VIADD R44, R44, 0x10 ;  /* 0x000000102c2c7836 */ /* 0x000fc60000000000 */
[----:B------:R1:W-:Y:S04]  /*1040*/  @P5 STS [R41+0x8], R23 ;  /* 0x0000081729005388 */ /* 0x0003e80000000800 */
[----:B------:R1:W-:Y:S04]  /*1050*/  @P6 STS.64 [R36], R28 ;  /* 0x0000001c24006388 */ /* 0x0003e80000000a00 */
[----:B------:R1:W-:Y:S04]  /*1060*/  @P6 STS [R36+0x8], R35 ;  /* 0x0000082324006388 */ /* 0x0003e80000000800 */
[----:B------:R1:W-:Y:S04]  /*1070*/  @P1 STS.64 [R37], R30 ;  /* 0x0000001e25001388 */ /* 0x0003e80000000a00 */
[----:B------:R1:W-:Y:S04]  /*1080*/  @P1 STS [R37+0x8], R24 ;  /* 0x0000081825001388 */ /* 0x0003e80000000800 */
[----:B------:R1:W-:Y:S04]  /*1090*/  @P3 STS [R43+0x8], R22 ;  /* 0x000008162b003388 */ /* 0x0003e80000000800 */
[----:B------:R1:W-:Y:S01]  /*10a0*/  @P3 STS.64 [R43], R32 ;  /* 0x000000202b003388 */ /* 0x0003e20000000a00 */
[----:B------:R-:W-:Y:S01]  /*10b0*/  ISETP.NE.AND P1, PT, R44, RZ, PT ;  /* 0x000000ff2c00720c */ /* 0x000fe20003f25270 */
[----:B------:R-:W-:Y:S01]  /*10c0*/  @P3 IMAD.MOV.U32 R38, RZ, RZ, R32 ;  /* 0x000000ffff263224 */ /* 0x000fe200078e0020 */
[----:B------:R-:W-:Y:S01]  /*10d0*/  @P3 MOV R39, R33 ;  /* 0x0000002100273202 */ /* 0x000fe20000000f00 */
[----:B------:R-:W-:-:S02]  /*10e0*/  VIADD R14, R14, 0x10 ;  /* 0x000000100e0e7836 */ /* 0x000fc40000000000 */
[----:B------:R-:W-:-:S08]  /*10f0*/  VIADD R0, R0, 0x10 ;  /* 0x0000001000007836 */ /* 0x000fd00000000000 */
[----:B-1----:R-:W-:Y:S05]  /*1100*/  @P1 BRA `(.L_x_3) ;  /* 0xfffffff400681947 */ /* 0x002fea000383ffff */
[----:B------:R-:W-:Y:S05]  /*1110*/  BSYNC.RECONVERGENT B0 ;  /* 0x0000000000007941 */ /* 0x000fea0003800200 */
.L_x_2:
[----:B------:R-:W-:-:S07]  /*1120*/  IMAD.U32 R0, RZ, RZ, UR23 ;  /* 0x00000017ff007e24 */ /* 0x000fce000f8e00ff */
.L_x_1:
[----:B------:R-:W-:-:S09]  /*1130*/  UISETP.NE.AND UP0, UPT, UR15, URZ, UPT ;  /* 0x000000ff0f00728c */ /* 0x000fd2000bf05270 */
[----:B------:R-:W-:Y:S05]  /*1140*/  BRA.U !UP0, `(.L_x_0) ;  /* 0x0000000908a07547 */ /* 0x000fea000b800000 */
[----:B------:R-:W-:Y:S02]  /*1150*/  UISETP.GE.U32.AND UP0, UPT, UR16, 0x7, UPT ;  /* 0x000000071000788c */ /* 0x000fe4000bf06070 */
[----:B------:R-:W-:-:S07]  /*1160*/  UISETP.NE.AND UP1, UPT, UR17, URZ, UPT ;  /* 0x000000ff1100728c */ /* 0x000fce000bf25270 */
[----:B------:R-:W-:Y:S05]  /*1170*/  BRA.U !UP0, `(.L_x_4) ;  /* 0x00000005084c7547 */ /* 0x000fea000b800000 */
[----:B------:R-:W1:Y:S01]  /*1180*/  LDC.64 R40, c[0x0][0x380] ;  /* 0x0000e000ff287b82 */ /* 0x000e620000000a00 */
[----:B------:R-:W-:-:S04]  /*1190*/  VIADD R23, R0, UR13 ;  /* 0x0000000d00177c36 */ /* 0x000fc80008000000 */
        /* <DEDUP_REMOVED lines=8> */
[----:B------:R1:W5:Y:S01]  /*1220*/  LDG.E.64 R30, desc[UR10][R40.64+0x38] ;  /* 0x0000380a281e7981 */ /* 0x000362000c1e1b00 */
[----:B0-----:R-:W-:-:S14]  /*1230*/  DSETP.GT.AND P3, PT, R38, R36, PT ;  /* 0x000000242600722a */ /* 0x001fdc0003f64000 */
[----:B------:R-:W-:Y:S01]  /*1240*/  @P3 MOV R38, R36 ;  /* 0x0000002400263202 */ /* 0x000fe20000000f00 */
[----:B------:R-:W-:Y:S01]  /*1250*/  @P3 IMAD.MOV.U32 R39, RZ, RZ, R37 ;  /* 0x000000ffff273224 */ /* 0x000fe200078e0025 */
[----:B------:R-:W0:Y:S01]  /*1260*/  @P3 S2R R43, SR_CgaCtaId ;  /* 0x00000000002b3919 */ /* 0x000e220000008800 */
[----:B------:R-:W-:-:S04]  /*1270*/  @P3 MOV R14, 0x400 ;  /* 0x00000400000e3802 */ /* 0x000fc80000000f00 */
[----:B--2---:R-:W-:-:S14]  /*1280*/  DSETP.GT.AND P6, PT, R38, R34, PT ;  /* 0x000000222600722a */ /* 0x004fdc0003fc4000 */
[----:B------:R-:W-:Y:S01]  /*1290*/  @P6 IMAD.MOV.U32 R38, RZ, RZ, R34 ;  /* 0x000000ffff266224 */ /* 0x000fe200078e0022 */
[----:B-1----:R-:W1:Y:S01]  /*12a0*/  @P6 S2R R41, SR_CgaCtaId ;  /* 0x0000000000296919 */ /* 0x002e620000008800 */
[----:B------:R-:W-:-:S06]  /*12b0*/  @P6 IMAD.MOV.U32 R39, RZ, RZ, R35 ;  /* 0x000000ffff276224 */ /* 0x000fcc00078e0023 */
[----:B---3--:R-:W-:Y:S01]  /*12c0*/  DSETP.GT.AND P5, PT, R38, R32, PT ;  /* 0x000000202600722a */ /* 0x008fe20003fa4000 */
[----:B0-----:R-:W-:Y:S02]  /*12d0*/  @P3 LEA R43, R43, R14, 0x18 ;  /* 0x0000000e2b2b3211 */ /* 0x001fe400078ec0ff */
[----:B------:R-:W-:-:S03]  /*12e0*/  @P6 MOV R14, 0x400 ;  /* 0x00000400000e6802 */ /* 0x000fc60000000f00 */
[----:B------:R0:W-:Y:S08]  /*12f0*/  @P3 STS.64 [R43], R36 ;  /* 0x000000242b003388 */ /* 0x0001f00000000a00 */
[----:B------:R-:W-:Y:S01]  /*1300*/  @P5 IMAD.MOV.U32 R38, RZ, RZ, R32 ;  /* 0x000000ffff265224 */ /* 0x000fe200078e0020 */
[----:B------:R-:W-:Y:S01]  /*1310*/  @P5 MOV R39, R33 ;  /* 0x0000002100275202 */ /* 0x000fe20000000f00 */
[----:B------:R-:W-:Y:S01]  /*1320*/  @P3 STS [R43+0x8], R0 ;  /* 0x000008002b003388 */ /* 0x000fe20000000800 */
[----:B------:R-:W2:Y:S04]  /*1330*/  @P5 S2R R45, SR_CgaCtaId ;  /* 0x00000000002d5919 */ /* 0x000ea80000008800 */
[----:B----4-:R-:W-:Y:S01]  /*1340*/  DSETP.GT.AND P1, PT, R38, R22, PT ;  /* 0x000000162600722a */ /* 0x010fe20003f24000 */
[----:B0-----:R-:W-:-:S02]  /*1350*/  @P5 MOV R36, 0x400 ;  /* 0x0000040000245802 */ /* 0x001fc40000000f00 */
[----:B-1----:R-:W-:Y:S02]  /*1360*/  @P6 LEA R41, R41, R14, 0x18 ;  /* 0x0000000e29296211 */ /* 0x002fe400078ec0ff */
[----:B------:R-:W-:-:S03]  /*1370*/  @P6 IADD3 R14, PT, PT, R0, 0x1, RZ ;  /* 0x00000001000e6810 */ /* 0x000fc60007ffe0ff */
[----:B------:R-:W-:Y:S04]  /*1380*/  @P6 STS.64 [R41], R34 ;  /* 0x0000002229006388 */ /* 0x000fe80000000a00 */
[----:B------:R0:W-:Y:S02]  /*1390*/  @P6 STS [R41+0x8], R14 ;  /* 0x0000080e29006388 */ /* 0x0001e40000000800 */
[----:B------:R-:W-:Y:S01]  /*13a0*/  @P1 IMAD.MOV.U32 R38, RZ, RZ, R22 ;  /* 0x000000ffff261224 */ /* 0x000fe200078e0016 */
[----:B------:R-:W-:Y:S01]  /*13b0*/  @P1 MOV R37, 0x400 ;  /* 0x0000040000251802 */ /* 0x000fe20000000f00 */
[----:B------:R-:W-:Y:S01]  /*13c0*/  @P1 IMAD.MOV.U32 R39, RZ, RZ, R23 ;  /* 0x000000ffff271224 */ /* 0x000fe200078e0017 */
[----:B------:R-:W1:Y:S05]  /*13d0*/  @P1 S2R R40, SR_CgaCtaId ;  /* 0x0000000000281919 */ /* 0x000e6a0000008800 */
[----:B-----5:R-:W-:Y:S01]  /*13e0*/  DSETP.GT.AND P4, PT, R38, R24, PT ;  /* 0x000000182600722a */ /* 0x020fe20003f84000 */
[----:B--2---:R-:W-:Y:S01]  /*13f0*/  @P5 LEA R45, R45, R36, 0x18 ;  /* 0x000000242d2d5211 */ /* 0x004fe200078ec0ff */
[----:B------:R-:W-:-:S12]  /*1400*/  @P5 VIADD R36, R0, 0x2 ;  /* 0x0000000200245836 */ /* 0x000fd80000000000 */
[----:B------:R-:W-:Y:S01]  /*1410*/  @P4 IMAD.MOV.U32 R38, RZ, RZ, R24 ;  /* 0x000000ffff264224 */ /* 0x000fe200078e0018 */
[----:B------:R2:W-:Y:S01]  /*1420*/  @P5 STS.64 [R45], R32 ;  /* 0x000000202d005388 */ /* 0x0005e20000000a00 */
[----:B------:R-:W-:Y:S01]  /*1430*/  @P4 IMAD.MOV.U32 R39, RZ, RZ, R25 ;  /* 0x000000ffff274224 */ /* 0x000fe200078e0019 */
[----:B0-----:R-:W-:Y:S02]  /*1440*/  @P4 MOV R41, 0x400 ;  /* 0x0000040000294802 */ /* 0x001fe40000000f00 */
[----:B------:R0:W-:Y:S03]  /*1450*/  @P5 STS [R45+0x8], R36 ;  /* 0x000008242d005388 */ /* 0x0001e60000000800 */
[----:B------:R-:W-:Y:S01]  /*1460*/  DSETP.GT.AND P3, PT, R38, R26, PT ;  /* 0x0000001a2600722a */ /* 0x000fe20003f64000 */
[----:B------:R-:W3:Y:S01]  /*1470*/  @P4 S2R R42, SR_CgaCtaId ;  /* 0x00000000002a4919 */ /* 0x000ee20000008800 */
[----:B-1----:R-:W-:Y:S01]  /*1480*/  @P1 LEA R37, R40, R37, 0x18 ;  /* 0x0000002528251211 */ /* 0x002fe200078ec0ff */
[----:B--2---:R-:W-:-:S02]  /*1490*/  @P1 VIADD R32, R0, 0x3 ;  /* 0x0000000300201836 */ /* 0x004fc40000000000 */
[----:B------:R-:W-:Y:S02]  /*14a0*/  @P4 VIADD R33, R0, 0x4 ;  /* 0x0000000400214836 */ /* 0x000fe40000000000 */
[----:B------:R1:W-:Y:S07]  /*14b0*/  @P1 STS.64 [R37], R22 ;  /* 0x0000001625001388 */ /* 0x0003ee0000000a00 */
[----:B------:R-:W-:Y:S01]  /*14c0*/  @P3 IMAD.MOV.U32 R38, RZ, RZ, R26 ;  /* 0x000000ffff263224 */ /* 0x000fe200078e001a */
[----:B------:R-:W2:Y:S01]  /*14d0*/  @P3 S2R R35, SR_CgaCtaId ;  /* 0x0000000000233919 */ /* 0x000ea20000008800 */
[----:B------:R-:W-:Y:S01]  /*14e0*/  @P3 IMAD.MOV.U32 R39, RZ, RZ, R27 ;  /* 0x000000ffff273224 */ /* 0x000fe200078e001b */
[----:B0-----:R-:W-:Y:S01]  /*14f0*/  @P3 MOV R36, 0x400 ;  /* 0x0000040000243802 */ /* 0x001fe20000000f00 */
[----:B------:R4:W-:Y:S04]  /*1500*/  @P1 STS [R37+0x8], R32 ;  /* 0x0000082025001388 */ /* 0x0009e80000000800 */
[----:B------:R-:W-:Y:S01]  /*1510*/  DSETP.GT.AND P6, PT, R38, R28, PT ;  /* 0x0000001c2600722a */ /* 0x000fe20003fc4000 */
[----:B---3--:R-:W-:-:S13]  /*1520*/  @P4 LEA R41, R42, R41, 0x18 ;  /* 0x000000292a294211 */ /* 0x008fda00078ec0ff */
[----:B------:R-:W-:Y:S01]  /*1530*/  @P6 IMAD.MOV.U32 R38, RZ, RZ, R28 ;  /* 0x000000ffff266224 */ /* 0x000fe200078e001c */
[----:B------:R-:W-:Y:S01]  /*1540*/  @P6 MOV R39, R29 ;  /* 0x0000001d00276202 */ /* 0x000fe20000000f00 */
[----:B------:R-:W0:Y:S01]  /*1550*/  @P6 S2R R34, SR_CgaCtaId ;  /* 0x0000000000226919 */ /* 0x000e220000008800 */
[----:B------:R-:W-:Y:S01]  /*1560*/  @P6 MOV R43, 0x400 ;  /* 0x00000400002b6802 */ /* 0x000fe20000000f00 */
[----:B------:R4:W-:Y:S03]  /*1570*/  @P4 STS.64 [R41], R24 ;  /* 0x0000001829004388 */ /* 0x0009e60000000a00 */
[----:B------:R-:W-:Y:S01]  /*1580*/  DSETP.GT.AND P5, PT, R38, R30, PT ;  /* 0x0000001e2600722a */ /* 0x000fe20003fa4000 */
[----:B------:R4:W-:Y:S01]  /*1590*/  @P4 STS [R41+0x8], R33 ;  /* 0x0000082129004388 */ /* 0x0009e20000000800 */
[----:B--2---:R-:W-:-:S05]  /*15a0*/  @P3 LEA R35, R35, R36, 0x18 ;  /* 0x0000002423233211 */ /* 0x004fca00078ec0ff */
[----:B------:R4:W-:Y:S07]  /*15b0*/  @P3 STS.64 [R35], R26 ;  /* 0x0000001a23003388 */ /* 0x0009ee0000000a00 */
[----:B------:R-:W2:Y:S01]  /*15c0*/  @P5 S2R R14, SR_CgaCtaId ;  /* 0x00000000000e5919 */ /* 0x000ea20000008800 */
[----:B------:R-:W-:Y:S01]  /*15d0*/  @P5 MOV R45, 0x400 ;  /* 0x00000400002d5802 */ /* 0x000fe20000000f00 */
[----:B------:R-:W-:Y:S01]  /*15e0*/  @P5 IMAD.MOV.U32 R38, RZ, RZ, R30 ;  /* 0x000000ffff265224 */ /* 0x000fe200078e001e */
[----:B-1----:R-:W-:Y:S01]  /*15f0*/  @P5 IADD3 R22, PT, PT, R0, 0x7, RZ ;  /* 0x0000000700165810 */ /* 0x002fe20007ffe0ff */
[----:B------:R-:W-:Y:S01]  /*1600*/  @P5 IMAD.MOV.U32 R39, RZ, RZ, R31 ;  /* 0x000000ffff275224 */ /* 0x000fe200078e001f */
[----:B0-----:R-:W-:Y:S01]  /*1610*/  @P6 LEA R43, R34, R43, 0x18 ;  /* 0x0000002b222b6211 */ /* 0x001fe200078ec0ff */
[----:B------:R-:W-:-:S05]  /*1620*/  @P3 VIADD R34, R0, 0x5 ;  /* 0x0000000500223836 */ /* 0x000fca0000000000 */
[----:B------:R4:W-:Y:S04]  /*1630*/  @P3 STS [R35+0x8], R34 ;  /* 0x0000082223003388 */ /* 0x0009e80000000800 */
[----:B------:R4:W-:Y:S01]  /*1640*/  @P6 STS.64 [R43], R28 ;  /* 0x0000001c2b006388 */ /* 0x0009e20000000a00 */
[----:B--2---:R-:W-:Y:S01]  /*1650*/  @P5 LEA R45, R14, R45, 0x18 ;  /* 0x0000002d0e2d5211 */ /* 0x004fe200078ec0ff */
[C---:B------:R-:W-:Y:S02]  /*1660*/  @P6 VIADD R14, R0.reuse, 0x6 ;  /* 0x00000006000e6836 */ /* 0x040fe40000000000 */
[----:B------:R-:W-:-:S03]  /*1670*/  VIADD R0, R0, 0x8 ;  /* 0x0000000800007836 */ /* 0x000fc60000000000 */
[----:B------:R4:W-:Y:S04]  /*1680*/  @P6 STS [R43+0x8], R14 ;  /* 0x0000080e2b006388 */ /* 0x0009e80000000800 */
[----:B------:R4:W-:Y:S04]  /*1690*/  @P5 STS [R45+0x8], R22 ;  /* 0x000008162d005388 */ /* 0x0009e80000000800 */
[----:B------:R4:W-:Y:S02]  /*16a0*/  @P5 STS.64 [R45], R30 ;  /* 0x0000001e2d005388 */ /* 0x0009e40000000a00 */
.L_x_4:
[----:B------:R-:W-:Y:S05]  /*16b0*/  BRA.U !UP1, `(.L_x_0) ;  /* 0x0000000509447547 */ /* 0x000fea000b800000 */
[----:B------:R-:W-:Y:S02]  /*16c0*/  UISETP.GE.U32.AND UP0, UPT, UR18, 0x3, UPT ;  /* 0x000000031200788c */ /* 0x000fe4000bf06070 */
[----:B------:R-:W-:-:S07]  /*16d0*/  UISETP.NE.AND UP1, UPT, UR24, URZ, UPT ;  /* 0x000000ff1800728c */ /* 0x000fce000bf25270 */
[----:B------:R-:W-:Y:S05]  /*16e0*/  BRA.U !UP0, `(.L_x_5) ;  /* 0x0000000108ac7547 */ /* 0x000fea000b800000 */
[----:B----4-:R-:W1:Y:S01]  /*16f0*/  LDC.64 R22, c[0x0][0x380] ;  /* 0x0000e000ff167b82 */ /* 0x010e620000000a00 */
[----:B------:R-:W-:-:S04]  /*1700*/  VIADD R31, R0, UR13 ;  /* 0x0000000d001f7c36 */ /* 0x000fc80008000000 */
[----:B-1----:R-:W-:-:S05]  /*1710*/  IMAD.WIDE R30, R31, 0x8, R22 ;  /* 0x000000081f1e7825 */ /* 0x002fca00078e0216 */
[----:B------:R-:W0:Y:S04]  /*1720*/  LDG.E.64 R22, desc[UR10][R30.64] ;  /* 0x0000000a1e167981 */ /* 0x000e28000c1e1b00 */
[----:B------:R-:W2:Y:S04]  /*1730*/  LDG.E.64 R24, desc[UR10][R30.64+0x8] ;  /* 0x0000080a1e187981 */ /* 0x000ea8000c1e1b00 */
[----:B------:R-:W3:Y:S04]  /*1740*/  LDG.E.64 R26, desc[UR10][R30.64+0x10] ;  /* 0x0000100a1e1a7981 */ /* 0x000ee8000c1e1b00 */
[----:B------:R1:W4:Y:S01]  /*1750*/  LDG.E.64 R28, desc[UR10][R30.64+0x18] ;  /* 0x0000180a1e1c7981 */ /* 0x000322000c1e1b00 */
[----:B0-----:R-:W-:-:S14]  /*1760*/  DSETP.GT.AND P1, PT, R38, R22, PT ;  /* 0x000000162600722a */ /* 0x001fdc0003f24000 */
[----:B------:R-:W-:Y:S01]  /*1770*/  @P1 MOV R38, R22 ;  /* 0x0000001600261202 */ /* 0x000fe20000000f00 */
[----:B------:R-:W-:Y:S01]  /*1780*/  @P1 IMAD.MOV.U32 R39, RZ, RZ, R23 ;  /* 0x000000ffff271224 */ /* 0x000fe200078e0017 */
[----:B------:R-:W0:Y:S01]  /*1790*/  @P1 S2R R33, SR_CgaCtaId ;  /* 0x0000000000211919 */ /* 0x000e220000008800 */
[----:B------:R-:W-:-:S04]  /*17a0*/  @P1 MOV R14, 0x400 ;  /* 0x00000400000e1802 */ /* 0x000fc80000000f00 */
[----:B--2---:R-:W-:-:S14]  /*17b0*/  DSETP.GT.AND P3, PT, R38, R24, PT ;  /* 0x000000182600722a */ /* 0x004fdc0003f64000 */
[----:B------:R-:W-:Y:S01]  /*17c0*/  @P3 IMAD.MOV.U32 R38, RZ, RZ, R24 ;  /* 0x000000ffff263224 */ /* 0x000fe200078e0018 */
[----:B------:R-:W2:Y:S01]  /*17d0*/  @P3 S2R R35, SR_CgaCtaId ;  /* 0x0000000000233919 */ /* 0x000ea20000008800 */
[----:B------:R-:W-:-:S06]  /*17e0*/  @P3 IMAD.MOV.U32 R39, RZ, RZ, R25 ;  /* 0x000000ffff273224 */ /* 0x000fcc00078e0019 */
[----:B---3--:R-:W-:Y:S01]  /*17f0*/  DSETP.GT.AND P4, PT, R38, R26, PT ;  /* 0x0000001a2600722a */ /* 0x008fe20003f84000 */
[----:B0-----:R-:W-:Y:S02]  /*1800*/  @P1 LEA R33, R33, R14, 0x18 ;  /* 0x0000000e21211211 */ /* 0x001fe400078ec0ff */
[----:B------:R-:W-:-:S03]  /*1810*/  @P3 MOV R14, 0x400 ;  /* 0x00000400000e3802 */ /* 0x000fc60000000f00 */
[----:B------:R-:W-:Y:S08]  /*1820*/  @P1 STS.64 [R33], R22 ;  /* 0x0000001621001388 */ /* 0x000ff00000000a00 */
[----:B------:R-:W-:Y:S01]  /*1830*/  @P4 IMAD.MOV.U32 R38, RZ, RZ, R26 ;  /* 0x000000ffff264224 */ /* 0x000fe200078e001a */
[----:B------:R-:W-:Y:S01]  /*1840*/  @P4 MOV R39, R27 ;  /* 0x0000001b00274202 */ /* 0x000fe20000000f00 */
[----:B------:R-:W0:Y:S01]  /*1850*/  @P4 S2R R37, SR_CgaCtaId ;  /* 0x0000000000254919 */ /* 0x000e220000008800 */
[----:B-1----:R-:W-:Y:S01]  /*1860*/  @P4 MOV R30, 0x400 ;  /* 0x00000400001e4802 */ /* 0x002fe20000000f00 */
[----:B------:R1:W-:Y:S03]  /*1870*/  @P1 STS [R33+0x8], R0 ;  /* 0x0000080021001388 */ /* 0x0003e60000000800 */
[----:B----4-:R-:W-:Y:S01]  /*1880*/  DSETP.GT.AND P5, PT, R38, R28, PT ;  /* 0x0000001c2600722a */ /* 0x010fe20003fa4000 */
[----:B--2---:R-:W-:Y:S01]  /*1890*/  @P3 LEA R35, R35, R14, 0x18 ;  /* 0x0000000e23233211 */ /* 0x004fe200078ec0ff */
[----:B------:R-:W-:-:S04]  /*18a0*/  @P3 VIADD R14, R0, 0x1 ;  /* 0x00000001000e3836 */ /* 0x000fc80000000000 */
[----:B------:R2:W-:Y:S04]  /*18b0*/  @P3 STS.64 [R35], R24 ;  /* 0x0000001823003388 */ /* 0x0005e80000000a00 */
[----:B------:R2:W-:Y:S04]  /*18c0*/  @P3 STS [R35+0x8], R14 ;  /* 0x0000080e23003388 */ /* 0x0005e80000000800 */
[----:B------:R-:W-:Y:S01]  /*18d0*/  @P5 MOV R31, 0x400 ;  /* 0x00000400001f5802 */ /* 0x000fe20000000f00 */
[----:B------:R-:W-:Y:S01]  /*18e0*/  @P5 IMAD.MOV.U32 R38, RZ, RZ, R28 ;  /* 0x000000ffff265224 */ /* 0x000fe200078e001c */
[----:B------:R-:W-:Y:S01]  /*18f0*/  @P5 MOV R39, R29 ;  /* 0x0000001d00275202 */ /* 0x000fe20000000f00 */
[----:B------:R-:W3:Y:S01]  /*1900*/  @P5 S2R R32, SR_CgaCtaId ;  /* 0x0000000000205919 */ /* 0x000ee20000008800 */
[----:B0-----:R-:W-:Y:S01]  /*1910*/  @P4 LEA R37, R37, R30, 0x18 ;  /* 0x0000001e25254211 */ /* 0x001fe200078ec0ff */
[----:B------:R-:W-:-:S04]  /*1920*/  @P4 VIADD R30, R0, 0x2 ;  /* 0x00000002001e4836 */ /* 0x000fc80000000000 */
[----:B------:R2:W-:Y:S04]  /*1930*/  @P4 STS.64 [R37], R26 ;  /* 0x0000001a25004388 */ /* 0x0005e80000000a00 */
[----:B------:R2:W-:Y:S01]  /*1940*/  @P4 STS [R37+0x8], R30 ;  /* 0x0000081e25004388 */ /* 0x0005e20000000800 */
[----:B---3--:R-:W-:Y:S01]  /*1950*/  @P5 LEA R32, R32, R31, 0x18 ;  /* 0x0000001f20205211 */ /* 0x008fe200078ec0ff */
[C---:B------:R-:W-:Y:S02]  /*1960*/  @P5 VIADD R31, R0.reuse, 0x3 ;  /* 0x00000003001f5836 */ /* 0x040fe40000000000 */
[----:B-1----:R-:W-:Y:S02]  /*1970*/  VIADD R0, R0, 0x4 ;  /* 0x0000000400007836 */ /* 0x002fe40000000000 */
[----:B------:R2:W-:Y:S04]  /*1980*/  @P5 STS.64 [R32], R28 ;  /* 0x0000001c20005388 */ /* 0x0005e80000000a00 */
[----:B------:R2:W-:Y:S02]  /*1990*/  @P5 STS [R32+0x8], R31 ;  /* 0x0000081f20005388 */ /* 0x0005e40000000800 */
.L_x_5:
[----:B------:R-:W-:Y:S05]  /*19a0*/  BRA.U !UP1, `(.L_x_0) ;  /* 0x0000000109887547 */ /* 0x000fea000b800000 */
[----:B----4-:R-:W1:Y:S01]  /*19b0*/  LDC.64 R22, c[0x0][0x380] ;  /* 0x0000e000ff167b82 */ /* 0x010e620000000a00 */
[----:B--2---:R-:W-:-:S04]  /*19c0*/  VIADD R25, R0, UR13 ;  /* 0x0000000d00197c36 */ /* 0x004fc80008000000 */
[----:B-1----:R-:W-:-:S05]  /*19d0*/  IMAD.WIDE R22, R25, 0x8, R22 ;  /* 0x0000000819167825 */ /* 0x002fca00078e0216 */
[----:B------:R-:W0:Y:S01]  /*19e0*/  LDG.E.64 R24, desc[UR10][R22.64] ;  /* 0x0000000a16187981 */ /* 0x000e22000c1e1b00 */
[----:B------:R-:W-:Y:S01]  /*19f0*/  UISETP.NE.AND UP0, UPT, UR24, 0x1, UPT ;  /* 0x000000011800788c */ /* 0x000fe2000bf05270 */
[----:B0-----:R-:W-:-:S14]  /*1a00*/  DSETP.GT.AND P1, PT, R38, R24, PT ;  /* 0x000000182600722a */ /* 0x001fdc0003f24000 */
[----:B------:R-:W0:Y:S01]  /*1a10*/  @P1 S2R R27, SR_CgaCtaId ;  /* 0x00000000001b1919 */ /* 0x000e220000008800 */
[----:B------:R-:W-:Y:S01]  /*1a20*/  @P1 MOV R14, 0x400 ;  /* 0x00000400000e1802 */ /* 0x000fe20000000f00 */
[----:B------:R-:W-:Y:S02]  /*1a30*/  @P1 IMAD.MOV.U32 R38, RZ, RZ, R24 ;  /* 0x000000ffff261224 */ /* 0x000fe400078e0018 */
[----:B------:R-:W-:Y:S01]  /*1a40*/  @P1 IMAD.MOV.U32 R39, RZ, RZ, R25 ;  /* 0x000000ffff271224 */ /* 0x000fe200078e0019 */
[----:B0-----:R-:W-:-:S05]  /*1a50*/  @P1 LEA R27, R27, R14, 0x18 ;  /* 0x0000000e1b1b1211 */ /* 0x001fca00078ec0ff */
[----:B------:R1:W-:Y:S04]  /*1a60*/  @P1 STS.64 [R27], R24 ;  /* 0x000000181b001388 */ /* 0x0003e80000000a00 */
[----:B------:R1:W-:Y:S01]  /*1a70*/  @P1 STS [R27+0x8], R0 ;  /* 0x000008001b001388 */ /* 0x0003e20000000800 */
[----:B------:R-:W-:Y:S05]  /*1a80*/  BRA.U !UP0, `(.L_x_0) ;  /* 0x0000000108507547 */ /* 0x000fea000b800000 */
[----:B-1----:R-:W2:Y:S01]  /*1a90*/  LDG.E.64 R24, desc[UR10][R22.64+0x8] ;  /* 0x0000080a16187981 */ /* 0x002ea2000c1e1b00 */
[----:B------:R-:W-:Y:S01]  /*1aa0*/  UISETP.NE.AND UP0, UPT, UR24, 0x2, UPT ;  /* 0x000000021800788c */ /* 0x000fe2000bf05270 */
[----:B--2---:R-:W-:-:S14]  /*1ab0*/  DSETP.GT.AND P1, PT, R38, R24, PT ;  /* 0x000000182600722a */ /* 0x004fdc0003f24000 */
[----:B------:R-:W0:Y:S01]  /*1ac0*/  @P1 S2R R27, SR_CgaCtaId ;  /* 0x00000000001b1919 */ /* 0x000e220000008800 */
[----:B------:R-:W-:Y:S01]  /*1ad0*/  @P1 MOV R26, 0x400 ;  /* 0x00000400001a1802 */ /* 0x000fe20000000f00 */
[----:B------:R-:W-:Y:S01]  /*1ae0*/  @P1 IMAD.MOV.U32 R38, RZ, RZ, R24 ;  /* 0x000000ffff261224 */ /* 0x000fe200078e0018 */
[----:B------:R-:W-:Y:S01]  /*1af0*/  @P1 IADD3 R14, PT, PT, R0, 0x1, RZ ;  /* 0x00000001000e1810 */ /* 0x000fe20007ffe0ff */
[----:B------:R-:W-:Y:S01]  /*1b00*/  @P1 IMAD.MOV.U32 R39, RZ, RZ, R25 ;  /* 0x000000ffff271224 */ /* 0x000fe200078e0019 */
[----:B0-----:R-:W-:-:S05]  /*1b10*/  @P1 LEA R27, R27, R26, 0x18 ;  /* 0x0000001a1b1b1211 */ /* 0x001fca00078ec0ff */
[----:B------:R3:W-:Y:S04]  /*1b20*/  @P1 STS [R27+0x8], R14 ;  /* 0x0000080e1b001388 */ /* 0x0007e80000000800 */
[----:B------:R3:W-:Y:S01]  /*1b30*/  @P1 STS.64 [R27], R24 ;  /* 0x000000181b001388 */ /* 0x0007e20000000a00 */
[----:B------:R-:W-:Y:S05]  /*1b40*/  BRA.U !UP0, `(.L_x_0) ;  /* 0x0000000108207547 */ /* 0x000fea000b800000 */
[----:B------:R-:W2:Y:S02]  /*1b50*/  LDG.E.64 R22, desc[UR10][R22.64+0x10] ;  /* 0x0000100a16167981 */ /* 0x000ea4000c1e1b00 */
[----:B--2---:R-:W-:-:S14]  /*1b60*/  DSETP.GT.AND P1, PT, R38, R22, PT ;  /* 0x000000162600722a */ /* 0x004fdc0003f24000 */
[----:B---3--:R-:W0:Y:S01]  /*1b70*/  @P1 S2R R25, SR_CgaCtaId ;  /* 0x0000000000191919 */ /* 0x008e220000008800 */
[----:B------:R-:W-:Y:S01]  /*1b80*/  @P1 MOV R14, 0x400 ;  /* 0x00000400000e1802 */ /* 0x000fe20000000f00 */
[----:B------:R-:W-:-:S03]  /*1b90*/  @P1 VIADD R0, R0, 0x2 ;  /* 0x0000000200001836 */ /* 0x000fc60000000000 */
[----:B0-----:R-:W-:-:S05]  /*1ba0*/  @P1 LEA R25, R25, R14, 0x18 ;  /* 0x0000000e19191211 */ /* 0x001fca00078ec0ff */
[----:B------:R0:W-:Y:S04]  /*1bb0*/  @P1 STS.64 [R25], R22 ;  /* 0x0000001619001388 */ /* 0x0001e80000000a00 */
[----:B------:R0:W-:Y:S02]  /*1bc0*/  @P1 STS [R25+0x8], R0 ;  /* 0x0000080019001388 */ /* 0x0001e40000000800 */
.L_x_0:
[----:B------:R-:W-:Y:S05]  /*1bd0*/  WARPSYNC.ALL ;  /* 0x0000000000007948 */ /* 0x000fea0003800000 */
[----:B------:R-:W5:Y:S08]  /*1be0*/  S2UR UR7, SR_CgaCtaId ;  /* 0x00000000000779c3 */ /* 0x000f700000008800 */
[----:B------:R-:W-:Y:S06]  /*1bf0*/  BAR.SYNC.DEFER_BLOCKING 0x0 ;  /* 0x0000000000007b1d */ /* 0x000fec0000010000 */
[----:B------:R-:W-:-:S02]  /*1c00*/  UMOV UR5, 0x400 ;  /* 0x0000040000057882 */ /* 0x000fc40000000000 */
[----:B-----5:R-:W-:-:S09]  /*1c10*/  ULEA UR5, UR7, UR5, 0x18 ;  /* 0x0000000507057291 */ /* 0x020fd2000f8ec0ff */
[----:B0---4-:R-:W0:Y:S02]  /*1c20*/  LDS.64 R22, [UR5] ;  /* 0x00000005ff167984 */ /* 0x011e240008000a00 */
[----:B0-----:R-:W-:-:S14]  /*1c30*/  DSETP.GE.AND P1, PT, R22, RZ, PT ;  /* 0x000000ff1600722a */ /* 0x001fdc0003f26000 */
[----:B------:R-:W-:Y:S05]  /*1c40*/  @P1 EXIT ;  /* 0x000000000000194d */ /* 0x000fea0003800000 */
[----:B------:R-:W0:Y:S01]  /*1c50*/  LDCU UR7, c[0x0][0x38c] ;  /* 0x00007180ff0777ac */ /* 0x000e220008000800 */
[----:B------:R-:W-:Y:S01]  /*1c60*/  BSSY.RECONVERGENT B1, `(.L_x_6) ;  /* 0x00000ea000017945 */ /* 0x000fe20003800200 */
[----:B------:R-:W4:Y:S01]  /*1c70*/  LDCU UR27, c[0x0][0x38c] ;  /* 0x00007180ff1b77ac */ /* 0x000f220008000800 */
[----:B0-----:R-:W-:-:S13]  /*1c80*/  ISETP.GE.AND P3, PT, R15, UR7, PT ;  /* 0x000000070f007c0c */ /* 0x001fda000bf66270 */
[----:B----4-:R-:W-:Y:S05]  /*1c90*/  @P3 BRA `(.L_x_7) ;  /* 0x0000000c00983947 */ /* 0x010fea0003800000 */
[----:B-1----:R-:W0:Y:S01]  /*1ca0*/  LDS R0, [UR5+0x8] ;  /* 0x00000805ff007984 */ /* 0x002e220008000800 */
[----:B--2---:R-:W-:Y:S01]  /*1cb0*/  LOP3.LUT R35, R10, 0x3, RZ, 0xc0, !PT ;  /* 0x000000030a237812 */ /* 0x004fe200078ec0ff */
[----:B------:R-:W-:Y:S01]  /*1cc0*/  BSSY.RECONVERGENT B2, `(.L_x_8) ;  /* 0x000005b000027945 */ /* 0x000fe20003800200 */
[----:B------:R-:W-:Y:S02]  /*1cd0*/  IMAD.MOV.U32 R39, RZ, RZ, R15 ;  /* 0x000000ffff277224 */ /* 0x000fe400078e000f */
[----:B------:R-:W-:-:S13]  /*1ce0*/  ISETP.NE.AND P1, PT, R35, 0x3, PT ;  /* 0x000000032300780c */ /* 0x000fda0003f25270 */
[----:B------:R-:W-:Y:S05]  /*1cf0*/  @!P1 BRA `(.L_x_9) ;  /* 0x00000004005c9947 */ /* 0x000fea0003800000 */
[----:B---3--:R-:W1:Y:S01]  /*1d00*/  LDC.64 R24, c[0x0][0x380] ;  /* 0x0000e000ff187b82 */ /* 0x008e620000000a00 */
[----:B------:R-:W0:Y:S01]  /*1d10*/  LDCU UR7, c[0x0][0x388] ;  /* 0x00007100ff0777ac */ /* 0x000e220008000800 */
[----:B------:R-:W2:Y:S01]  /*1d20*/  LDG.E.64 R26, desc[UR10][R16.64+-0x8] ;  /* 0xfffff80a101a7981 */ /* 0x000ea2000c1e1b00 */
[----:B0-----:R-:W-:-:S04]  /*1d30*/  IMAD R23, R15, UR7, R0 ;  /* 0x000000070f177c24 */ /* 0x001fc8000f8e0200 */
[----:B-1----:R-:W-:-:S06]  /*1d40*/  IMAD.WIDE R24, R23, 0x8, R24 ;  /* 0x0000000817187825 */ /* 0x002fcc00078e0218 */
[----:B------:R-:W3:Y:S01]  /*1d50*/  LDG.E.64 R24, desc[UR10][R24.64] ;  /* 0x0000000a18187981 */ /* 0x000ee2000c1e1b00 */
[----:B------:R-:W-:Y:S01]  /*1d60*/  MOV R22, 0x1 ;  /* 0x0000000100167802 */ /* 0x000fe20000000f00 */
[----:B------:R-:W-:Y:S01]  /*1d70*/  BSSY.RECONVERGENT B3, `(.L_x_10) ;  /* 0x0000011000037945 */ /* 0x000fe20003800200 */
[----:B---3--:R-:W0:Y:S04]  /*1d80*/  MUFU.RCP64H R23, R25 ;  /* 0x0000001900177308 */ /* 0x008e280000001800 */
[----:B0-----:R-:W-:-:S08]  /*1d90*/  DFMA R28, -R24, R22, 1 ;  /* 0x3ff00000181c742b */ /* 0x001fd00000000116 */
[----:B------:R-:W-:-:S08]  /*1da0*/  DFMA R28, R28, R28, R28 ;  /* 0x0000001c1c1c722b */ /* 0x000fd0000000001c */
[----:B------:R-:W-:-:S08]  /*1db0*/  DFMA R28, R22, R28, R22 ;  /* 0x0000001c161c722b */ /* 0x000fd00000000016 */
[----:B------:R-:W-:-:S08]  /*1dc0*/  DFMA R30, -R24, R28, 1 ;  /* 0x3ff00000181e742b */ /* 0x000fd0000000011c */
[----:B------:R-:W-:-:S08]  /*1dd0*/  DFMA R30, R28, R30, R28 ;  /* 0x0000001e1c1e722b */ /* 0x000fd0000000001c */
[----:B--2---:R-:W-:-:S08]  /*1de0*/  DMUL R22, R26, R30 ;  /* 0x0000001e1a167228 */ /* 0x004fd00000000000 */
[----:B------:R-:W-:-:S08]  /*1df0*/  DFMA R28, -R24, R22, R26 ;  /* 0x00000016181c722b */ /* 0x000fd0000000011a */
[----:B------:R-:W-:Y:S01]  /*1e00*/  DFMA R32, R30, R28, R22 ;  /* 0x0000001c1e20722b */ /* 0x000fe20000000016 */
[----:B------:R0:W-:Y:S01]  /*1e10*/  STS.64 [R8], R24 ;  /* 0x0000001808007388 */ /* 0x0001e20000000a00 */
[----:B------:R-:W-:-:S08]  /*1e20*/  FSETP.GEU.AND P4, PT, |R27|, 6.5827683646048100446e-37, PT ;  /* 0x036000001b00780b */ /* 0x000fd00003f8e200 */
[----:B------:R-:W-:-:S05]  /*1e30*/  FFMA R14, RZ, R25, R33 ;  /* 0x00000019ff0e7223 */ /* 0x000fca0000000021 */
[----:B------:R-:W-:-:S13]  /*1e40*/  FSETP.GT.AND P1, PT, |R14|, 1.469367938527859385e-39, PT ;  /* 0x001000000e00780b */ /* 0x000fda0003f24200 */
[----:B0-----:R-:W-:Y:S05]  /*1e50*/  @P1 BRA P4, `(.L_x_11) ;  /* 0x0000000000081947 */ /* 0x001fea0002000000 */
[----:B------:R-:W-:-:S07]  /*1e60*/  MOV R14, 0x1e80 ;  /* 0x00001e80000e7802 */ /* 0x000fce0000000f00 */
[----:B------:R-:W-:Y:S05]  /*1e70*/  CALL.REL.NOINC `($__internal_0_$__cuda_sm20_div_rn_f64_full) ;  /* 0x0000003000207944 */ /* 0x000fea0003c00000 */
.L_x_11:
[----:B------:R-:W-:Y:S05]  /*1e80*/  BSYNC.RECONVERGENT B3 ;  /* 0x0000000000037941 */ /* 0x000fea0003800200 */
.L_x_10:
[----:B------:R1:W-:Y:S01]  /*1e90*/  STS.64 [R7], R32 ;  /* 0x0000002007007388 */ /* 0x0003e20000000a00 */
[----:B------:R-:W-:Y:S01]  /*1ea0*/  ISETP.NE.AND P1, PT, R35, RZ, PT ;  /* 0x000000ff2300720c */ /* 0x000fe20003f25270 */
[----:B------:R-:W-:-:S12]  /*1eb0*/  IMAD.MOV.U32 R39, RZ, RZ, R13 ;  /* 0x000000ffff277224 */ /* 0x000fd800078e000d */
[----:B-1----:R-:W-:Y:S05]  /*1ec0*/  @!P1 BRA `(.L_x_9) ;  /* 0x0000000000e89947 */ /* 0x002fea0003800000 */
[----:B------:R-:W0:Y:S01]  /*1ed0*/  LDC.64 R24, c[0x0][0x380] ;  /* 0x0000e000ff187b82 */ /* 0x000e220000000a00 */
[----:B------:R-:W1:Y:S01]  /*1ee0*/  LDCU UR7, c[0x0][0x388] ;  /* 0x00007100ff0777ac */ /* 0x000e620008000800 */
[----:B------:R-:W2:Y:S01]  /*1ef0*/  LDG.E.64 R26, desc[UR10][R18.64+-0x8] ;  /* 0xfffff80a121a7981 */ /* 0x000ea2000c1e1b00 */
[----:B-1----:R-:W-:-:S04]  /*1f00*/  IMAD R23, R13, UR7, R0 ;  /* 0x000000070d177c24 */ /* 0x002fc8000f8e0200 */
[----:B0-----:R-:W-:-:S06]  /*1f10*/  IMAD.WIDE R24, R23, 0x8, R24 ;  /* 0x0000000817187825 */ /* 0x001fcc00078e0218 */
[----:B------:R-:W3:Y:S01]  /*1f20*/  LDG.E.64 R24, desc[UR10][R24.64] ;  /* 0x0000000a18187981 */ /* 0x000ee2000c1e1b00 */
[----:B------:R-:W-:Y:S01]  /*1f30*/  IMAD.MOV.U32 R22, RZ, RZ, 0x1 ;  /* 0x00000001ff167424 */ /* 0x000fe200078e00ff */
        /* <DEDUP_REMOVED lines=17> */
.L_x_13:
[----:B------:R-:W-:Y:S05]  /*2050*/  BSYNC.RECONVERGENT B3 ;  /* 0x0000000000037941 */ /* 0x000fea0003800200 */
.L_x_12:
[----:B------:R1:W-:Y:S01]  /*2060*/  STS.64 [R4], R32 ;  /* 0x0000002004007388 */ /* 0x0003e20000000a00 */
[----:B------:R-:W-:Y:S01]  /*2070*/  ISETP.NE.AND P1, PT, R35, 0x1, PT ;  /* 0x000000012300780c */ /* 0x000fe20003f25270 */
        /* <DEDUP_REMOVED lines=9> */
[----:B------:R-:W-:Y:S01]  /*2110*/  LEA R31, R12, R5, 0x3 ;  /* 0x000000050c1f7211 */ /* 0x000fe200078e18ff */
[----:B------:R-:W-:Y:S01]  /*2120*/  BSSY.RECONVERGENT B3, `(.L_x_14) ;  /* 0x0000011000037945 */ /* 0x000fe20003800200 */
[----:B---3--:R-:W0:Y:S03]  /*2130*/  MUFU.RCP64H R23, R25 ;  /* 0x0000001900177308 */ /* 0x008e260000001800 */
        /* <DEDUP_REMOVED lines=15> */
.L_x_15:
[----:B------:R-:W-:Y:S05]  /*2230*/  BSYNC.RECONVERGENT B3 ;  /* 0x0000000000037941 */ /* 0x000fea0003800200 */
.L_x_14:
[----:B------:R-:W-:Y:S02]  /*2240*/  IMAD R23, R12, 0x8, R4 ;  /* 0x000000080c177824 */ /* 0x000fe400078e0204 */
[----:B------:R-:W-:-:S03]  /*2250*/  IMAD.MOV.U32 R39, RZ, RZ, R3 ;  /* 0x000000ffff277224 */ /* 0x000fc600078e0003 */
[----:B------:R1:W-:Y:S04]  /*2260*/  STS.64 [R23], R32 ;  /* 0x0000002017007388 */ /* 0x0003e80000000a00 */
.L_x_9:
[----:B------:R-:W-:Y:S05]  /*2270*/  BSYNC.RECONVERGENT B2 ;  /* 0x0000000000027941 */ /* 0x000fea0003800200 */
.L_x_8:
[----:B------:R-:W-:-:S13]  /*2280*/  ISETP.GE.U32.AND P1, PT, R10, 0x3, PT ;  /* 0x000000030a00780c */ /* 0x000fda0003f26070 */
[----:B------:R-:W-:Y:S05]  /*2290*/  @!P1 BRA `(.L_x_7) ;  /* 0x0000000800189947 */ /* 0x000fea0003800000 */
.L_x_24:
[----:B---3--:R-:W0:Y:S08]  /*22a0*/  LDC R14, c[0x0][0x388] ;  /* 0x0000e200ff0e7b82 */ /* 0x008e300000000800 */
[----:B-1----:R-:W1:Y:S01]  /*22b0*/  LDC.64 R22, c[0x0][0x380] ;  /* 0x0000e000ff167b82 */ /* 0x002e620000000a00 */
[----:B0-----:R-:W-:-:S04]  /*22c0*/  IMAD R25, R39, R14, R0 ;  /* 0x0000000e27197224 */ /* 0x001fc800078e0200 */
[----:B-1----:R-:W-:-:S06]  /*22d0*/  IMAD.WIDE R24, R25, 0x8, R22 ;  /* 0x0000000819187825 */ /* 0x002fcc00078e0216 */
[----:B------:R-:W2:Y:S01]  /*22e0*/  LDG.E.64 R24, desc[UR10][R24.64] ;  /* 0x0000000a18187981 */ /* 0x000ea2000c1e1b00 */
[----:B------:R-:W-:-:S04]  /*22f0*/  IMAD R27, R39, R14, R14 ;  /* 0x0000000e271b7224 */ /* 0x000fc800078e020e */
[----:B------:R-:W-:-:S06]  /*2300*/  IMAD.WIDE R26, R27, 0x8, R22 ;  /* 0x000000081b1a7825 */ /* 0x000fcc00078e0216 */
[----:B------:R-:W3:Y:S01]  /*2310*/  LDG.E.64 R26, desc[UR10][R26.64+-0x8] ;  /* 0xfffff80a1a1a7981 */ /* 0x000ee2000c1e1b00 */
[----:B------:R-:W-:Y:S01]  /*2320*/  IMAD.MOV.U32 R22, RZ, RZ, 0x1 ;  /* 0x00000001ff167424 */ /* 0x000fe200078e00ff */
[----:B------:R-:W0:Y:S01]  /*2330*/  S2UR UR8, SR_CgaCtaId ;  /* 0x00000000000879c3 */ /* 0x000e220000008800 */
[----:B------:R-:W-:Y:S01]  /*2340*/  UMOV UR7, 0x400 ;  /* 0x0000040000077882 */ /* 0x000fe20000000000 */
[----:B------:R-:W-:Y:S01]  /*2350*/  BSSY.RECONVERGENT B2, `(.L_x_16) ;  /* 0x0000016000027945 */ /* 0x000fe20003800200 */
[----:B------:R-:W-:-:S04]  /*2360*/  UIADD3 UR7, UPT, UPT, UR7, 0x10, URZ ;  /* 0x0000001007077890 */ /* 0x000fc8000fffe0ff */
[----:B0-----:R-:W-:-:S06]  /*2370*/  ULEA UR7, UR8, UR7, 0x18 ;  /* 0x0000000708077291 */ /* 0x001fcc000f8ec0ff */
[----:B------:R-:W-:Y:S01]  /*2380*/  LEA R35, R39, UR7, 0x3 ;  /* 0x0000000727237c11 */ /* 0x000fe2000f8e18ff */
[----:B--2---:R-:W0:Y:S04]  /*2390*/  MUFU.RCP64H R23, R25 ;  /* 0x0000001900177308 */ /* 0x004e280000001800 */
[----:B------:R1:W-:Y:S01]  /*23a0*/  STS.64 [R35], R24 ;  /* 0x0000001823007388 */ /* 0x0003e20000000a00 */
[----:B---3--:R-:W-:Y:S01]  /*23b0*/  FSETP.GEU.AND P4, PT, |R27|, 6.5827683646048100446e-37, PT ;  /* 0x036000001b00780b */ /* 0x008fe20003f8e200 */
[----:B0-----:R-:W-:-:S08]  /*23c0*/  DFMA R28, -R24, R22, 1 ;  /* 0x3ff00000181c742b */ /* 0x001fd00000000116 */
[----:B------:R-:W-:-:S08]  /*23d0*/  DFMA R28, R28, R28, R28 ;  /* 0x0000001c1c1c722b */ /* 0x000fd0000000001c */
[----:B------:R-:W-:-:S08]  /*23e0*/  DFMA R28, R22, R28, R22 ;  /* 0x0000001c161c722b */ /* 0x000fd00000000016 */
[----:B------:R-:W-:-:S08]  /*23f0*/  DFMA R30, -R24, R28, 1 ;  /* 0x3ff00000181e742b */ /* 0x000fd0000000011c */
[----:B------:R-:W-:-:S08]  /*2400*/  DFMA R30, R28, R30, R28 ;  /* 0x0000001e1c1e722b */ /* 0x000fd0000000001c */
[----:B------:R-:W-:-:S08]  /*2410*/  DMUL R28, R26, R30 ;  /* 0x0000001e1a1c7228 */ /* 0x000fd00000000000 */
[----:B------:R-:W-:-:S08]  /*2420*/  DFMA R22, -R24, R28, R26 ;  /* 0x0000001c1816722b */ /* 0x000fd0000000011a */
[----:B------:R-:W-:-:S10]  /*2430*/  DFMA R22, R30, R22, R28 ;  /* 0x000000161e16722b */ /* 0x000fd4000000001c */
[----:B------:R-:W-:-:S05]  /*2440*/  FFMA R14, RZ, R25, R23 ;  /* 0x00000019ff0e7223 */ /* 0x000fca0000000017 */
[----:B------:R-:W-:-:S13]  /*2450*/  FSETP.GT.AND P1, PT, |R14|, 1.469367938527859385e-39, PT ;  /* 0x001000000e00780b */ /* 0x000fda0003f24200 */
[----:B-1----:R-:W-:Y:S05]  /*2460*/  @P1 BRA P4, `(.L_x_17) ;  /* 0x0000000000101947 */ /* 0x002fea0002000000 */
[----:B------:R-:W-:-:S07]  /*2470*/  MOV R14, 0x2490 ;  /* 0x00002490000e7802 */ /* 0x000fce0000000f00 */
[----:B------:R-:W-:Y:S05]  /*2480*/  CALL.REL.NOINC `($__internal_0_$__cuda_sm20_div_rn_f64_full) ;  /* 0x00000028009c7944 */ /* 0x000fea0003c00000 */
[----:B------:R-:W-:Y:S01]  /*2490*/  IMAD.MOV.U32 R22, RZ, RZ, R32 ;  /* 0x000000ffff167224 */ /* 0x000fe200078e0020 */
[----:B------:R-:W-:-:S07]  /*24a0*/  MOV R23, R33 ;  /* 0x0000002100177202 */ /* 0x000fce0000000f00 */
.L_x_17:
[----:B------:R-:W-:Y:S05]  /*24b0*/  BSYNC.RECONVERGENT B2 ;  /* 0x0000000000027941 */ /* 0x000fea0003800200 */
.L_x_16:
[----:B------:R-:W0:Y:S01]  /*24c0*/  LDC R14, c[0x0][0x388] ;  /* 0x0000e200ff0e7b82 */ /* 0x000e220000000800 */
[----:B------:R-:W-:-:S07]  /*24d0*/  IMAD.IADD R37, R12, 0x1, R39 ;  /* 0x000000010c257824 */ /* 0x000fce00078e0227 */
[----:B------:R-:W1:Y:S01]  /*24e0*/  LDC.64 R26, c[0x0][0x380] ;  /* 0x0000e000ff1a7b82 */ /* 0x000e620000000a00 */
[----:B0-----:R-:W-:-:S04]  /*24f0*/  IMAD R25, R37, R14, R0 ;  /* 0x0000000e25197224 */ /* 0x001fc800078e0200 */
[----:B-1----:R-:W-:-:S06]  /*2500*/  IMAD.WIDE R24, R25, 0x8, R26 ;  /* 0x0000000819187825 */ /* 0x002fcc00078e021a */
[----:B------:R-:W2:Y:S01]  /*2510*/  LDG.E.64 R24, desc[UR10][R24.64] ;  /* 0x0000000a18187981 */ /* 0x000ea2000c1e1b00 */
[----:B------:R-:W-:-:S04]  /*2520*/  IMAD R29, R37, R14, R14 ;  /* 0x0000000e251d7224 */ /* 0x000fc800078e020e */
[----:B------:R-:W-:-:S06]  /*2530*/  IMAD.WIDE R26, R29, 0x8, R26 ;  /* 0x000000081d1a7825 */ /* 0x000fcc00078e021a */
[----:B------:R-:W3:Y:S01]  /*2540*/  LDG.E.64 R26, desc[UR10][R26.64+-0x8] ;  /* 0xfffff80a1a1a7981 */ /* 0x000ee2000c1e1b00 */
[----:B------:R-:W-:Y:S01]  /*2550*/  IMAD.MOV.U32 R30, RZ, RZ, 0x1 ;  /* 0x00000001ff1e7424 */ /* 0x000fe200078e00ff */
[----:B------:R-:W-:Y:S01]  /*2560*/  LEA R39, R39, UR9, 0x3 ;  /* 0x0000000927277c11 */ /* 0x000fe2000f8e18ff */
[----:B------:R-:W-:Y:S01]  /*2570*/  IMAD R35, R12, 0x8, R35 ;  /* 0x000000080c237824 */ /* 0x000fe200078e0223 */
[----:B------:R-:W-:Y:S03]  /*2580*/  BSSY.RECONVERGENT B2, `(.L_x_18) ;  /* 0x0000012000027945 */ /* 0x000fe60003800200 */
[----:B------:R0:W-:Y:S01]  /*2590*/  STS.64 [R39], R22 ;  /* 0x0000001627007388 */ /* 0x0001e20000000a00 */
[----:B--2---:R-:W1:Y:S03]  /*25a0*/  MUFU.RCP64H R31, R25 ;  /* 0x00000019001f7308 */ /* 0x004e660000001800 */
[----:B------:R0:W-:Y:S01]  /*25b0*/  STS.64 [R35], R24 ;  /* 0x0000001823007388 */ /* 0x0001e20000000a00 */
[----:B---3--:R-:W-:Y:S01]  /*25c0*/  FSETP.GEU.AND P4, PT, |R27|, 6.5827683646048100446e-37, PT ;  /* 0x036000001b00780b */ /* 0x008fe20003f8e200 */
[----:B-1----:R-:W-:-:S08]  /*25d0*/  DFMA R28, -R24, R30, 1 ;  /* 0x3ff00000181c742b */ /* 0x002fd0000000011e */
        /* <DEDUP_REMOVED lines=9> */
[----:B0-----:R-:W-:Y:S05]  /*2670*/  @P1 BRA P4, `(.L_x_19) ;  /* 0x0000000000081947 */ /* 0x001fea0002000000 */
[----:B------:R-:W-:-:S07]  /*2680*/  MOV R14, 0x26a0 ;  /* 0x000026a0000e7802 */ /* 0x000fce0000000f00 */
[----:B------:R-:W-:Y:S05]  /*2690*/  CALL.REL.NOINC `($__internal_0_$__cuda_sm20_div_rn_f64_full) ;  /* 0x0000002800187944 */ /* 0x000fea0003c00000 */
.L_x_19:
[----:B------:R-:W-:Y:S05]  /*26a0*/  BSYNC.RECONVERGENT B2 ;  /* 0x0000000000027941 */ /* 0x000fea0003800200 */
.L_x_18:
        /* <DEDUP_REMOVED lines=9> */
[----:B------:R-:W-:Y:S01]  /*2740*/  MOV R28, 0x1 ;  /* 0x00000001001c7802 */ /* 0x000fe20000000f00 */
[C---:B------:R-:W-:Y:S01]  /*2750*/  IMAD R39, R12.reuse, 0x8, R39 ;  /* 0x000000080c277824 */ /* 0x040fe200078e0227 */
[----:B------:R-:W-:Y:S01]  /*2760*/  BSSY.RECONVERGENT B2, `(.L_x_20) ;  /* 0x0000015000027945 */ /* 0x000fe20003800200 */
[----:B------:R-:W-:-:S03]  /*2770*/  IMAD R35, R12, 0x8, R35 ;  /* 0x000000080c237824 */ /* 0x000fc600078e0223 */
        /* <DEDUP_REMOVED lines=17> */
[----:B------:R-:W-:Y:S02]  /*2890*/  IMAD.MOV.U32 R22, RZ, RZ, R32 ;  /* 0x000000ffff167224 */ /* 0x000fe400078e0020 */
[----:B------:R-:W-:-:S07]  /*28a0*/  IMAD.MOV.U32 R23, RZ, RZ, R33 ;  /* 0x000000ffff177224 */ /* 0x000fce00078e0021 */
.L_x_21:
[----:B------:R-:W-:Y:S05]  /*28b0*/  BSYNC.RECONVERGENT B2 ;  /* 0x0000000000027941 */ /* 0x000fea0003800200 */
.L_x_20:
[----:B------:R-:W0:Y:S01]  /*28c0*/  LDC R14, c[0x0][0x388] ;  /* 0x0000e200ff0e7b82 */ /* 0x000e220000000800 */
[----:B------:R-:W-:-:S07]  /*28d0*/  IADD3 R37, PT, PT, R12, R37, RZ ;  /* 0x000000250c257210 */ /* 0x000fce0007ffe0ff */
        /* <DEDUP_REMOVED lines=8> */
[----:B------:R-:W-:Y:S01]  /*2960*/  BSSY.RECONVERGENT B2, `(.L_x_22) ;  /* 0x0000014000027945 */ /* 0x000fe20003800200 */
[C---:B------:R-:W-:Y:S02]  /*2970*/  IMAD R39, R12.reuse, 0x8, R39 ;  /* 0x000000080c277824 */ /* 0x040fe400078e0227 */
        /* <DEDUP_REMOVED lines=18> */
.L_x_23:
[----:B------:R-:W-:Y:S05]  /*2aa0*/  BSYNC.RECONVERGENT B2 ;  /* 0x0000000000027941 */ /* 0x000fea0003800200 */
.L_x_22:
[C---:B------:R-:W-:Y:S01]  /*2ab0*/  IMAD R23, R12.reuse, 0x8, R39 ;  /* 0x000000080c177824 */ /* 0x040fe200078e0227 */
[----:B------:R-:W-:-:S04]  /*2ac0*/  IADD3 R39, PT, PT, R12, R37, RZ ;  /* 0x000000250c277210 */ /* 0x000fc80007ffe0ff */
[----:B------:R4:W-:Y:S01]  /*2ad0*/  STS.64 [R23], R32 ;  /* 0x0000002017007388 */ /* 0x0009e20000000a00 */
[----:B------:R-:W-:-:S13]  /*2ae0*/  ISETP.GE.AND P1, PT, R39, UR27, PT ;  /* 0x0000001b27007c0c */ /* 0x000fda000bf26270 */
[----:B----4-:R-:W-:Y:S05]  /*2af0*/  @!P1 BRA `(.L_x_24) ;  /* 0xfffffff400e89947 */ /* 0x010fea000383ffff */
.L_x_7:
[----:B------:R-:W-:Y:S05]  /*2b00*/  BSYNC.RECONVERGENT B1 ;  /* 0x0000000000017941 */ /* 0x000fea0003800200 */
.L_x_6:
[----:B------:R-:W4:Y:S01]  /*2b10*/  S2UR UR7, SR_CgaCtaId ;  /* 0x00000000000779c3 */ /* 0x000f220000008800 */
[----:B------:R-:W-:Y:S01]  /*2b20*/  UMOV UR5, 0x400 ;  /* 0x0000040000057882 */ /* 0x000fe20000000000 */
[----:B------:R-:W-:Y:S01]  /*2b30*/  IMAD.MOV.U32 R22, RZ, RZ, 0x0 ;  /* 0x00000000ff167424 */ /* 0x000fe200078e00ff */
[----:B------:R-:W-:Y:S01]  /*2b40*/  BSSY.RECONVERGENT B0, `(.L_x_25) ;  /* 0x00000b1000007945 */ /* 0x000fe20003800200 */
[----:B-1----:R-:W-:Y:S01]  /*2b50*/  IMAD.MOV.U32 R23, RZ, RZ, 0x403e0000 ;  /* 0x403e0000ff177424 */ /* 0x002fe200078e00ff */
[----:B----4-:R-:W-:-:S09]  /*2b60*/  ULEA UR5, UR7, UR5, 0x18 ;  /* 0x0000000507057291 */ /* 0x010fd2000f8ec0ff */
[----:B------:R1:W-:Y:S01]  /*2b70*/  STS.64 [UR5], R22 ;  /* 0x00000016ff007988 */ /* 0x0003e20008000a05 */
[----:B------:R-:W-:Y:S05]  /*2b80*/  @!P2 BRA `(.L_x_26) ;  /* 0x0000000800b0a947 */ /* 0x000fea0003800000 */
[----:B------:R-:W-:Y:S01]  /*2b90*/  UISETP.GE.U32.AND UP0, UPT, UR19, 0x7, UPT ;  /* 0x000000071300788c */ /* 0x000fe2000bf06070 */
[----:B0-----:R-:W-:Y:S01]  /*2ba0*/  IMAD.MOV.U32 R0, RZ, RZ, RZ ;  /* 0x000000ffff007224 */ /* 0x001fe200078e00ff */
[----:B-1----:R-:W-:Y:S01]  /*2bb0*/  MOV R23, 0x403e0000 ;  /* 0x403e000000177802 */ /* 0x002fe20000000f00 */
[----:B------:R-:W-:-:S06]  /*2bc0*/  IMAD.MOV.U32 R22, RZ, RZ, 0x0 ;  /* 0x00000000ff167424 */ /* 0x000fcc00078e00ff */
[----:B------:R-:W-:Y:S05]  /*2bd0*/  BRA.U !UP0, `(.L_x_27) ;  /* 0x00000005085c7547 */ /* 0x000fea000b800000 */
[----:B------:R-:W-:Y:S02]  /*2be0*/  IMAD.MOV.U32 R0, RZ, RZ, RZ ;  /* 0x000000ffff007224 */ /* 0x000fe400078e00ff */
[----:B------:R-:W-:Y:S02]  /*2bf0*/  IMAD.MOV.U32 R22, RZ, RZ, 0x0 ;  /* 0x00000000ff167424 */ /* 0x000fe400078e00ff */
[----:B------:R-:W-:-:S07]  /*2c00*/  IMAD.MOV.U32 R23, RZ, RZ, 0x403e0000 ;  /* 0x403e0000ff177424 */ /* 0x000fce00078e00ff */
.L_x_28:
[----:B--23--:R-:W-:-:S05]  /*2c10*/  LEA R14, R0, UR9, 0x3 ;  /* 0x00000009000e7c11 */ /* 0x00cfca000f8e18ff */
[----:B0-----:R-:W0:Y:S02]  /*2c20*/  LDS.64 R26, [R14] ;  /* 0x000000000e1a7984 */ /* 0x001e240000000a00 */
[----:B0-----:R-:W-:-:S14]  /*2c30*/  DSETP.GT.AND P1, PT, R22, R26, PT ;  /* 0x0000001a1600722a */ /* 0x001fdc0003f24000 */
[----:B------:R-:W0:Y:S01]  /*2c40*/  @P1 S2R R25, SR_CgaCtaId ;  /* 0x0000000000191919 */ /* 0x000e220000008800 */
[----:B------:R-:W-:Y:S01]  /*2c50*/  @P1 MOV R24, 0x400 ;  /* 0x0000040000181802 */ /* 0x000fe20000000f00 */
[----:B------:R-:W-:Y:S01]  /*2c60*/  @P1 IMAD.MOV.U32 R22, RZ, RZ, R26 ;  /* 0x000000ffff161224 */ /* 0x000fe200078e001a */
[----:B------:R-:W-:Y:S02]  /*2c70*/  @P1 MOV R23, R27 ;  /* 0x0000001b00171202 */ /* 0x000fe40000000f00 */
[----:B0-----:R-:W-:-:S05]  /*2c80*/  @P1 LEA R29, R25, R24, 0x18 ;  /* 0x00000018191d1211 */ /* 0x001fca00078ec0ff */
[----:B------:R-:W-:Y:S04]  /*2c90*/  @P1 STS.64 [R29], R26 ;  /* 0x0000001a1d001388 */ /* 0x000fe80000000a00 */
[----:B------:R-:W-:Y:S04]  /*2ca0*/  @P1 STS [R29+0xc], R0 ;  /* 0x00000c001d001388 */ /* 0x000fe80000000800 */
[----:B------:R-:W0:Y:S02]  /*2cb0*/  LDS.64 R24, [R14+0x8] ;  /* 0x000008000e187984 */ /* 0x000e240000000a00 */
[----:B0-----:R-:W-:-:S14]  /*2cc0*/  DSETP.GT.AND P1, PT, R22, R24, PT ;  /* 0x000000181600722a */ /* 0x001fdc0003f24000 */
[----:B------:R-:W0:Y:S01]  /*2cd0*/  @P1 S2R R31, SR_CgaCtaId ;  /* 0x00000000001f1919 */ /* 0x000e220000008800 */
[----:B------:R-:W-:Y:S01]  /*2ce0*/  @P1 MOV R30, 0x400 ;  /* 0x00000400001e1802 */ /* 0x000fe20000000f00 */
[----:B------:R-:W-:Y:S02]  /*2cf0*/  @P1 VIADD R28, R0, 0x1 ;  /* 0x00000001001c1836 */ /* 0x000fe40000000000 */
[----:B------:R-:W-:Y:S02]  /*2d00*/  @P1 IMAD.MOV.U32 R22, RZ, RZ, R24 ;  /* 0x000000ffff161224 */ /* 0x000fe400078e0018 */
[----:B------:R-:W-:Y:S01]  /*2d10*/  @P1 IMAD.MOV.U32 R23, RZ, RZ, R25 ;  /* 0x000000ffff171224 */ /* 0x000fe200078e0019 */
[----:B0-----:R-:W-:-:S05]  /*2d20*/  @P1 LEA R31, R31, R30, 0x18 ;  /* 0x0000001e1f1f1211 */ /* 0x001fca00078ec0ff */
[----:B------:R-:W-:Y:S04]  /*2d30*/  @P1 STS [R31+0xc], R28 ;  /* 0x00000c1c1f001388 */ /* 0x000fe80000000800 */
[----:B------:R-:W-:Y:S04]  /*2d40*/  @P1 STS.64 [R31], R24 ;  /* 0x000000181f001388 */ /* 0x000fe80000000a00 */
[----:B------:R-:W0:Y:S02]  /*2d50*/  LDS.64 R26, [R14+0x10] ;  /* 0x000010000e1a7984 */ /* 0x000e240000000a00 */
[----:B0-----:R-:W-:-:S14]  /*2d60*/  DSETP.GT.AND P1, PT, R22, R26, PT ;  /* 0x0000001a1600722a */ /* 0x001fdc0003f24000 */
[----:B------:R-:W0:Y:S01]  /*2d70*/  @P1 S2R R32, SR_CgaCtaId ;  /* 0x0000000000201919 */ /* 0x000e220000008800 */
[----:B------:R-:W-:Y:S01]  /*2d80*/  @P1 MOV R29, 0x400 ;  /* 0x00000400001d1802 */ /* 0x000fe20000000f00 */
[----:B------:R-:W-:Y:S01]  /*2d90*/  @P1 VIADD R30, R0, 0x2 ;  /* 0x00000002001e1836 */ /* 0x000fe20000000000 */
[----:B------:R-:W-:Y:S01]  /*2da0*/  @P1 MOV R22, R26 ;  /* 0x0000001a00161202 */ /* 0x000fe20000000f00 */
        /* <DEDUP_REMOVED lines=18> */
[----:B------:R-:W-:Y:S01]  /*2ed0*/  @P1 IMAD.MOV.U32 R22, RZ, RZ, R24 ;  /* 0x000000ffff161224 */ /* 0x000fe200078e0018 */
[----:B------:R-:W-:Y:S01]  /*2ee0*/  @P1 IADD3 R30, PT, PT, R0, 0x4, RZ ;  /* 0x00000004001e1810 */ /* 0x000fe20007ffe0ff */
        /* <DEDUP_REMOVED lines=28> */
[C---:B------:R-:W-:Y:S01]  /*30b0*/  @P1 VIADD R26, R0.reuse, 0x7 ;  /* 0x00000007001a1836 */ /* 0x040fe20000000000 */
[----:B------:R-:W-:Y:S01]  /*30c0*/  IADD3 R0, PT, PT, R0, 0x8, RZ ;  /* 0x0000000800007810 */ /* 0x000fe20007ffe0ff */
[----:B------:R-:W-:Y:S02]  /*30d0*/  @P1 IMAD.MOV.U32 R22, RZ, RZ, R24 ;  /* 0x000000ffff161224 */ /* 0x000fe400078e0018 */
[----:B------:R-:W-:Y:S01]  /*30e0*/  @P1 IMAD.MOV.U32 R23, RZ, RZ, R25 ;  /* 0x000000ffff171224 */ /* 0x000fe200078e0019 */
[----:B------:R-:W-:Y:S02]  /*30f0*/  ISETP.NE.AND P4, PT, R0, UR25, PT ;  /* 0x0000001900007c0c */ /* 0x000fe4000bf85270 */
[----:B0-----:R-:W-:-:S05]  /*3100*/  @P1 LEA R27, R32, R27, 0x18 ;  /* 0x0000001b201b1211 */ /* 0x001fca00078ec0ff */
[----:B------:R0:W-:Y:S04]  /*3110*/  @P1 STS [R27+0xc], R26 ;  /* 0x00000c1a1b001388 */ /* 0x0001e80000000800 */
[----:B------:R0:W-:Y:S02]  /*3120*/  @P1 STS.64 [R27], R24 ;  /* 0x000000181b001388 */ /* 0x0001e40000000a00 */
[----:B------:R-:W-:Y:S05]  /*3130*/  @P4 BRA `(.L_x_28) ;  /* 0xfffffff800b44947 */ /* 0x000fea000383ffff */
[----:B------:R-:W-:-:S07]  /*3140*/  IMAD.U32 R0, RZ, RZ, UR25 ;  /* 0x00000019ff007e24 */ /* 0x000fce000f8e00ff */
.L_x_27:
[----:B------:R-:W-:-:S09]  /*3150*/  ULOP3.LUT UP0, URZ, UR12, 0x7, URZ, 0xc0, !UPT ;  /* 0x000000070cff7892 */ /* 0x000fd2000f80c0ff */
[----:B------:R-:W-:Y:S05]  /*3160*/  BRA.U !UP0, `(.L_x_26) ;  /* 0x0000000508387547 */ /* 0x000fea000b800000 */
[----:B------:R-:W-:Y:S02]  /*3170*/  UISETP.GE.U32.AND UP0, UPT, UR6, 0x3, UPT ;  /* 0x000000030600788c */ /* 0x000fe4000bf06070 */
[----:B------:R-:W-:-:S07]  /*3180*/  ULOP3.LUT UP1, URZ, UR20, 0x3, URZ, 0xc0, !UPT ;  /* 0x0000000314ff7892 */ /* 0x000fce000f82c0ff */
[----:B------:R-:W-:Y:S05]  /*3190*/  BRA.U !UP0, `(.L_x_29) ;  /* 0x0000000108a47547 */ /* 0x000fea000b800000 */
[----:B--2---:R-:W-:-:S05]  /*31a0*/  LEA R31, R0, UR9, 0x3 ;  /* 0x00000009001f7c11 */ /* 0x004fca000f8e18ff */
[----:B0--3--:R-:W0:Y:S02]  /*31b0*/  LDS.64 R26, [R31] ;  /* 0x000000001f1a7984 */ /* 0x009e240000000a00 */
        /* <DEDUP_REMOVED lines=36> */
[----:B0-----:R-:W-:-:S05]  /*3400*/  @P1 LEA R25, R25, R24, 0x18 ;  /* 0x0000001819191211 */ /* 0x001fca00078ec0ff */
[----:B------:R1:W-:Y:S04]  /*3410*/  @P1 STS [R25+0xc], R14 ;  /* 0x00000c0e19001388 */ /* 0x0003e80000000800 */
[----:B------:R1:W-:Y:S02]  /*3420*/  @P1 STS.64 [R25], R28 ;  /* 0x0000001c19001388 */ /* 0x0003e40000000a00 */
.L_x_29:
[----:B------:R-:W-:Y:S05]  /*3430*/  BRA.U !UP1, `(.L_x_26) ;  /* 0x0000000109847547 */ /* 0x000fea000b800000 */
[----:B------:R-:W-:Y:S02]  /*3440*/  UISETP.NE.AND UP0, UPT, UR22, 0x1, UPT ;  /* 0x000000011600788c */ /* 0x000fe4000bf05270 */
[----:B------:R-:W-:-:S07]  /*3450*/  ULOP3.LUT UP1, URZ, UR21, 0x1, URZ, 0xc0, !UPT ;  /* 0x0000000115ff7892 */ /* 0x000fce000f82c0ff */
[----:B------:R-:W-:Y:S05]  /*3460*/  BRA.U !UP0, `(.L_x_30) ;  /* 0x0000000108547547 */ /* 0x000fea000b800000 */
[----:B-123--:R-:W-:-:S05]  /*3470*/  LEA R14, R0, UR9, 0x3 ;  /* 0x00000009000e7c11 */ /* 0x00efca000f8e18ff */
[----:B0-----:R-:W0:Y:S02]  /*3480*/  LDS.64 R24, [R14] ;  /* 0x000000000e187984 */ /* 0x001e240000000a00 */
[----:B0-----:R-:W-:-:S14]  /*3490*/  DSETP.GT.AND P1, PT, R22, R24, PT ;  /* 0x000000181600722a */ /* 0x001fdc0003f24000 */
[----:B------:R-:W0:Y:S01]  /*34a0*/  @P1 S2R R27, SR_CgaCtaId ;  /* 0x00000000001b1919 */ /* 0x000e220000008800 */
[----:B------:R-:W-:Y:S01]  /*34b0*/  @P1 MOV R26, 0x400 ;  /* 0x00000400001a1802 */ /* 0x000fe20000000f00 */
[----:B------:R-:W-:Y:S02]  /*34c0*/  @P1 IMAD.MOV.U32 R22, RZ, RZ, R24 ;  /* 0x000000ffff161224 */ /* 0x000fe400078e0018 */
[----:B------:R-:W-:Y:S01]  /*34d0*/  @P1 IMAD.MOV.U32 R23, RZ, RZ, R25 ;  /* 0x000000ffff171224 */ /* 0x000fe200078e0019 */
[----:B0-----:R-:W-:-:S05]  /*34e0*/  @P1 LEA R29, R27, R26, 0x18 ;  /* 0x0000001a1b1d1211 */ /* 0x001fca00078ec0ff */
[----:B------:R-:W-:Y:S04]  /*34f0*/  @P1 STS.64 [R29], R24 ;  /* 0x000000181d001388 */ /* 0x000fe80000000a00 */
[----:B------:R-:W-:Y:S04]  /*3500*/  @P1 STS [R29+0xc], R0 ;  /* 0x00000c001d001388 */ /* 0x000fe80000000800 */
[----:B------:R-:W0:Y:S02]  /*3510*/  LDS.64 R26, [R14+0x8] ;  /* 0x000008000e1a7984 */ /* 0x000e240000000a00 */
[----:B0-----:R-:W-:-:S14]  /*3520*/  DSETP.GT.AND P1, PT, R22, R26, PT ;  /* 0x0000001a1600722a */ /* 0x001fdc0003f24000 */
[----:B------:R-:W0:Y:S01]  /*3530*/  @P1 S2R R31, SR_CgaCtaId ;  /* 0x00000000001f1919 */ /* 0x000e220000008800 */
[----:B------:R-:W-:Y:S01]  /*3540*/  @P1 MOV R30, 0x400 ;  /* 0x00000400001e1802 */ /* 0x000fe20000000f00 */
[C---:B------:R-:W-:Y:S01]  /*3550*/  @P1 VIADD R28, R0.reuse, 0x1 ;  /* 0x00000001001c1836 */ /* 0x040fe20000000000 */
[----:B------:R-:W-:Y:S01]  /*3560*/  @P1 MOV R23, R27 ;  /* 0x0000001b00171202 */ /* 0x000fe20000000f00 */
[----:B------:R-:W-:Y:S02]  /*3570*/  @P1 IMAD.MOV.U32 R22, RZ, RZ, R26 ;  /* 0x000000ffff161224 */ /* 0x000fe400078e001a */
[----:B------:R-:W-:Y:S01]  /*3580*/  VIADD R0, R0, 0x2 ;  /* 0x0000000200007836 */ /* 0x000fe20000000000 */
[----:B0-----:R-:W-:-:S05]  /*3590*/  @P1 LEA R31, R31, R30, 0x18 ;  /* 0x0000001e1f1f1211 */ /* 0x001fca00078ec0ff */
[----:B------:R4:W-:Y:S04]  /*35a0*/  @P1 STS [R31+0xc], R28 ;  /* 0x00000c1c1f001388 */ /* 0x0009e80000000800 */
[----:B------:R4:W-:Y:S02]  /*35b0*/  @P1 STS.64 [R31], R26 ;  /* 0x0000001a1f001388 */ /* 0x0009e40000000a00 */
.L_x_30:
[----:B------:R-:W-:Y:S05]  /*35c0*/  BRA.U !UP1, `(.L_x_26) ;  /* 0x0000000109207547 */ /* 0x000fea000b800000 */
[----:B0-23--:R-:W-:-:S06]  /*35d0*/  LEA R24, R0, UR9, 0x3 ;  /* 0x0000000900187c11 */ /* 0x00dfcc000f8e18ff */
[----:B-1----:R-:W0:Y:S02]  /*35e0*/  LDS.64 R24, [R24] ;  /* 0x0000000018187984 */ /* 0x002e240000000a00 */
[----:B0-----:R-:W-:-:S14]  /*35f0*/  DSETP.GT.AND P1, PT, R22, R24, PT ;  /* 0x000000181600722a */ /* 0x001fdc0003f24000 */
[----:B------:R-:W0:Y:S01]  /*3600*/  @P1 S2R R23, SR_CgaCtaId ;  /* 0x0000000000171919 */ /* 0x000e220000008800 */
[----:B------:R-:W-:-:S04]  /*3610*/  @P1 MOV R14, 0x400 ;  /* 0x00000400000e1802 */ /* 0x000fc80000000f00 */
[----:B0-----:R-:W-:-:S05]  /*3620*/  @P1 LEA R23, R23, R14, 0x18 ;  /* 0x0000000e17171211 */ /* 0x001fca00078ec0ff */
[----:B------:R0:W-:Y:S04]  /*3630*/  @P1 STS.64 [R23], R24 ;  /* 0x0000001817001388 */ /* 0x0001e80000000a00 */
[----:B------:R0:W-:Y:S02]  /*3640*/  @P1 STS [R23+0xc], R0 ;  /* 0x00000c0017001388 */ /* 0x0001e40000000800 */
.L_x_26:
[----:B------:R-:W-:Y:S05]  /*3650*/  BSYNC.RECONVERGENT B0 ;  /* 0x0000000000007941 */ /* 0x000fea0003800200 */
.L_x_25:
[----:B------:R-:W5:Y:S01]  /*3660*/  LDCU UR8, c[0x0][0x388] ;  /* 0x00007100ff0877ac */ /* 0x000f620008000800 */
[----:B------:R-:W-:Y:S01]  /*3670*/  BSSY.RECONVERGENT B1, `(.L_x_31) ;  /* 0x00000c8000017945 */ /* 0x000fe20003800200 */
[----:B------:R-:W0:Y:S01]  /*3680*/  LDCU UR28, c[0x0][0x388] ;  /* 0x00007100ff1c77ac */ /* 0x000e220008000800 */
[----:B------:R-:W-:Y:S01]  /*3690*/  BAR.SYNC.DEFER_BLOCKING 0x0 ;  /* 0x0000000000007b1d */ /* 0x000fe20000010000 */
[----:B-----5:R-:W-:-:S13]  /*36a0*/  ISETP.GE.AND P1, PT, R15, UR8, PT ;  /* 0x000000080f007c0c */ /* 0x020fda000bf26270 */
[----:B0-----:R-:W-:Y:S05]  /*36b0*/  @P1 BRA `(.L_x_32) ;  /* 0x0000000c000c1947 */ /* 0x001fea0003800000 */
[----:B------:R-:W0:Y:S01]  /*36c0*/  S2UR UR7, SR_CgaCtaId ;  /* 0x00000000000779c3 */ /* 0x000e220000008800 */
[----:B------:R-:W-:Y:S01]  /*36d0*/  UMOV UR5, 0x400 ;  /* 0x0000040000057882 */ /* 0x000fe20000000000 */
[----:B--2---:R-:W-:Y:S01]  /*36e0*/  LOP3.LUT R37, R9, 0x3, RZ, 0xc0, !PT ;  /* 0x0000000309257812 */ /* 0x004fe200078ec0ff */
[----:B------:R-:W-:Y:S01]  /*36f0*/  BSSY.RECONVERGENT B2, `(.L_x_33) ;  /* 0x0000058000027945 */ /* 0x000fe20003800200 */
[----:B------:R-:W-:Y:S02]  /*3700*/  IMAD.MOV.U32 R35, RZ, RZ, R15 ;  /* 0x000000ffff237224 */ /* 0x000fe400078e000f */
[----:B------:R-:W-:Y:S01]  /*3710*/  ISETP.NE.AND P1, PT, R37, 0x3, PT ;  /* 0x000000032500780c */ /* 0x000fe20003f25270 */
[----:B0-----:R-:W-:Y:S02]  /*3720*/  ULEA UR27, UR7, UR5, 0x18 ;  /* 0x00000005071b7291 */ /* 0x001fe4000f8ec0ff */
[----:B------:R-:W-:-:S04]  /*3730*/  UIADD3 UR5, UPT, UPT, UR5, 0x10, URZ ;  /* 0x0000001005057890 */ /* 0x000fc8000fffe0ff */
[----:B------:R-:W-:-:S03]  /*3740*/  ULEA UR5, UR7, UR5, 0x18 ;  /* 0x0000000507057291 */ /* 0x000fc6000f8ec0ff */
[----:B------:R-:W0:Y:S03]  /*3750*/  LDS R38, [UR27+0xc] ;  /* 0x00000c1bff267984 */ /* 0x000e260008000800 */
[----:B0-----:R-:W-:Y:S01]  /*3760*/  LEA R0, R38, UR5, 0x3 ;  /* 0x0000000526007c11 */ /* 0x001fe2000f8e18ff */
[----:B------:R-:W-:Y:S06]  /*3770*/  @!P1 BRA `(.L_x_34) ;  /* 0x00000004003c9947 */ /* 0x000fec0003800000 */
[----:B------:R-:W0:Y:S01]  /*3780*/  LDC.64 R42, c[0x0][0x380] ;  /* 0x0000e000ff2a7b82 */ /* 0x000e220000000a00 */
[----:B-1----:R-:W-:Y:S01]  /*3790*/  IMAD R23, R38, UR8, R15 ;  /* 0x0000000826177c24 */ /* 0x002fe2000f8e020f */
[----:B---3--:R-:W1:Y:S03]  /*37a0*/  LDS.64 R24, [R0] ;  /* 0x0000000000187984 */ /* 0x008e660000000a00 */
[----:B0-----:R-:W-:-:S05]  /*37b0*/  IMAD.WIDE R42, R23, 0x8, R42 ;  /* 0x00000008172a7825 */ /* 0x001fca00078e022a */
[----:B----4-:R-:W2:Y:S01]  /*37c0*/  LDG.E.64 R26, desc[UR10][R42.64] ;  /* 0x0000000a2a1a7981 */ /* 0x010ea2000c1e1b00 */
[----:B------:R-:W-:Y:S01]  /*37d0*/  IMAD.MOV.U32 R28, RZ, RZ, 0x1 ;  /* 0x00000001ff1c7424 */ /* 0x000fe200078e00ff */
[----:B------:R-:W-:Y:S01]  /*37e0*/  BSSY.RECONVERGENT B3, `(.L_x_35) ;  /* 0x0000010000037945 */ /* 0x000fe20003800200 */
[----:B-1----:R-:W0:Y:S04]  /*37f0*/  MUFU.RCP64H R29, R25 ;  /* 0x00000019001d7308 */ /* 0x002e280000001800 */
[----:B0-----:R-:W-:-:S08]  /*3800*/  DFMA R22, -R24, R28, 1 ;  /* 0x3ff000001816742b */ /* 0x001fd0000000011c */
[----:B------:R-:W-:-:S08]  /*3810*/  DFMA R22, R22, R22, R22 ;  /* 0x000000161616722b */ /* 0x000fd00000000016 */
[----:B------:R-:W-:-:S08]  /*3820*/  DFMA R22, R28, R22, R28 ;  /* 0x000000161c16722b */ /* 0x000fd0000000001c */
[----:B------:R-:W-:-:S08]  /*3830*/  DFMA R30, -R24, R22, 1 ;  /* 0x3ff00000181e742b */ /* 0x000fd00000000116 */
[----:B------:R-:W-:-:S08]  /*3840*/  DFMA R30, R22, R30, R22 ;  /* 0x0000001e161e722b */ /* 0x000fd00000000016 */
[----:B--2---:R-:W-:Y:S01]  /*3850*/  DMUL R28, R26, R30 ;  /* 0x0000001e1a1c7228 */ /* 0x004fe20000000000 */
[----:B------:R-:W-:-:S07]  /*3860*/  FSETP.GEU.AND P4, PT, |R27|, 6.5827683646048100446e-37, PT ;  /* 0x036000001b00780b */ /* 0x000fce0003f8e200 */
[----:B------:R-:W-:-:S08]  /*3870*/  DFMA R22, -R24, R28, R26 ;  /* 0x0000001c1816722b */ /* 0x000fd0000000011a */
[----:B------:R-:W-:-:S10]  /*3880*/  DFMA R32, R30, R22, R28 ;  /* 0x000000161e20722b */ /* 0x000fd4000000001c */
[----:B------:R-:W-:-:S05]  /*3890*/  FFMA R14, RZ, R25, R33 ;  /* 0x00000019ff0e7223 */ /* 0x000fca0000000021 */
[----:B------:R-:W-:-:S13]  /*38a0*/  FSETP.GT.AND P1, PT, |R14|, 1.469367938527859385e-39, PT ;  /* 0x001000000e00780b */ /* 0x000fda0003f24200 */
[----:B------:R-:W-:Y:S05]  /*38b0*/  @P1 BRA P4, `(.L_x_36) ;  /* 0x0000000000081947 */ /* 0x000fea0002000000 */
[----:B------:R-:W-:-:S07]  /*38c0*/  MOV R14, 0x38e0 ;  /* 0x000038e0000e7802 */ /* 0x000fce0000000f00 */
[----:B------:R-:W-:Y:S05]  /*38d0*/  CALL.REL.NOINC `($__internal_0_$__cuda_sm20_div_rn_f64_full) ;  /* 0x0000001400887944 */ /* 0x000fea0003c00000 */
.L_x_36:
[----:B------:R-:W-:Y:S05]  /*38e0*/  BSYNC.RECONVERGENT B3 ;  /* 0x0000000000037941 */ /* 0x000fea0003800200 */
.L_x_35:
[----:B------:R0:W-:Y:S01]  /*38f0*/  STG.E.64 desc[UR10][R42.64], R32 ;  /* 0x000000202a007986 */ /* 0x0001e2000c101b0a */
[----:B------:R-:W-:Y:S01]  /*3900*/  ISETP.NE.AND P1, PT, R37, RZ, PT ;  /* 0x000000ff2500720c */ /* 0x000fe20003f25270 */
[----:B------:R-:W-:Y:S02]  /*3910*/  IMAD.MOV.U32 R35, RZ, RZ, R13 ;  /* 0x000000ffff237224 */ /* 0x000fe400078e000d */
[----:B------:R0:W-:Y:S10]  /*3920*/  STS.64 [R6], R32 ;  /* 0x0000002006007388 */ /* 0x0001f40000000a00 */
[----:B------:R-:W-:Y:S05]  /*3930*/  @!P1 BRA `(.L_x_34) ;  /* 0x0000000000cc9947 */ /* 0x000fea0003800000 */
[----:B0-----:R-:W-:Y:S01]  /*3940*/  IMAD.WIDE R42, R12, 0x8, R42 ;  /* 0x000000080c2a7825 */ /* 0x001fe200078e022a */
[----:B------:R-:W0:Y:S04]  /*3950*/  LDS.64 R24, [R0] ;  /* 0x0000000000187984 */ /* 0x000e280000000a00 */
[----:B------:R-:W2:Y:S01]  /*3960*/  LDG.E.64 R26, desc[UR10][R42.64] ;  /* 0x0000000a2a1a7981 */ /* 0x000ea2000c1e1b00 */
[----:B------:R-:W-:Y:S01]  /*3970*/  MOV R28, 0x1 ;  /* 0x00000001001c7802 */ /* 0x000fe20000000f00 */
[----:B------:R-:W-:Y:S01]  /*3980*/  BSSY.RECONVERGENT B3, `(.L_x_37) ;  /* 0x0000010000037945 */ /* 0x000fe20003800200 */
[----:B0-----:R-:W0:Y:S04]  /*3990*/  MUFU.RCP64H R29, R25 ;  /* 0x00000019001d7308 */ /* 0x001e280000001800 */
        /* <DEDUP_REMOVED lines=14> */
.L_x_38:
[----:B------:R-:W-:Y:S05]  /*3a80*/  BSYNC.RECONVERGENT B3 ;  /* 0x0000000000037941 */ /* 0x000fea0003800200 */
.L_x_37:
[----:B------:R2:W-:Y:S01]  /*3a90*/  STG.E.64 desc[UR10][R42.64], R32 ;  /* 0x000000202a007986 */ /* 0x0005e2000c101b0a */
[----:B------:R-:W-:Y:S01]  /*3aa0*/  ISETP.NE.AND P1, PT, R37, 0x1, PT ;  /* 0x000000012500780c */ /* 0x000fe20003f25270 */
[----:B------:R-:W-:Y:S02]  /*3ab0*/  IMAD.MOV.U32 R35, RZ, RZ, R11 ;  /* 0x000000ffff237224 */ /* 0x000fe400078e000b */
[----:B------:R2:W-:Y:S10]  /*3ac0*/  STS.64 [R2], R32 ;  /* 0x0000002002007388 */ /* 0x0005f40000000a00 */
[----:B------:R-:W-:Y:S05]  /*3ad0*/  @!P1 BRA `(.L_x_34) ;  /* 0x0000000000649947 */ /* 0x000fea0003800000 */
[----:B--2---:R-:W-:Y:S01]  /*3ae0*/  IMAD.WIDE R42, R12, 0x8, R42 ;  /* 0x000000080c2a7825 */ /* 0x004fe200078e022a */
[----:B------:R-:W0:Y:S04]  /*3af0*/  LDS.64 R24, [R0] ;  /* 0x0000000000187984 */ /* 0x000e280000000a00 */
[----:B------:R-:W2:Y:S01]  /*3b00*/  LDG.E.64 R26, desc[UR10][R42.64] ;  /* 0x0000000a2a1a7981 */ /* 0x000ea2000c1e1b00 */
[----:B------:R-:W-:Y:S01]  /*3b10*/  IMAD.MOV.U32 R28, RZ, RZ, 0x1 ;  /* 0x00000001ff1c7424 */ /* 0x000fe200078e00ff */
        /* <DEDUP_REMOVED lines=16> */
.L_x_40:
[----:B------:R-:W-:Y:S05]  /*3c20*/  BSYNC.RECONVERGENT B3 ;  /* 0x0000000000037941 */ /* 0x000fea0003800200 */
.L_x_39:
[----:B------:R-:W-:Y:S01]  /*3c30*/  IMAD R23, R12, 0x8, R2 ;  /* 0x000000080c177824 */ /* 0x000fe200078e0202 */
[----:B------:R0:W-:Y:S01]  /*3c40*/  STG.E.64 desc[UR10][R42.64], R32 ;  /* 0x000000202a007986 */ /* 0x0001e2000c101b0a */
[----:B------:R-:W-:-:S03]  /*3c50*/  IMAD.MOV.U32 R35, RZ, RZ, R3 ;  /* 0x000000ffff237224 */ /* 0x000fc600078e0003 */
[----:B------:R0:W-:Y:S04]  /*3c60*/  STS.64 [R23], R32 ;  /* 0x0000002017007388 */ /* 0x0001e80000000a00 */
.L_x_34:
[----:B------:R-:W-:Y:S05]  /*3c70*/  BSYNC.RECONVERGENT B2 ;  /* 0x0000000000027941 */ /* 0x000fea0003800200 */
.L_x_33:
[----:B------:R-:W-:-:S13]  /*3c80*/  ISETP.GE.U32.AND P1, PT, R9, 0x3, PT ;  /* 0x000000030900780c */ /* 0x000fda0003f26070 */
[----:B------:R-:W-:Y:S05]  /*3c90*/  @!P1 BRA `(.L_x_32) ;  /* 0x0000000400949947 */ /* 0x000fea0003800000 */
.L_x_49:
[----:B------:R-:W5:Y:S01]  /*3ca0*/  LDC.64 R44, c[0x0][0x380] ;  /* 0x0000e000ff2c7b82 */ /* 0x000f620000000a00 */
[----:B01----:R-:W-:Y:S01]  /*3cb0*/  IMAD R23, R38, UR28, R35 ;  /* 0x0000001c26177c24 */ /* 0x003fe2000f8e0223 */
[----:B---3--:R-:W0:Y:S03]  /*3cc0*/  LDS.64 R24, [R0] ;  /* 0x0000000000187984 */ /* 0x008e260000000a00 */
[----:B-----5:R-:W-:-:S05]  /*3cd0*/  IMAD.WIDE R44, R23, 0x8, R44 ;  /* 0x00000008172c7825 */ /* 0x020fca00078e022c */
[----:B----4-:R-:W3:Y:S01]  /*3ce0*/  LDG.E.64 R26, desc[UR10][R44.64] ;  /* 0x0000000a2c1a7981 */ /* 0x010ee2000c1e1b00 */
        /* <DEDUP_REMOVED lines=8> */
[----:B---3--:R-:W-:Y:S01]  /*3d70*/  DMUL R22, R26, R28 ;  /* 0x0000001c1a167228 */ /* 0x008fe20000000000 */
[----:B------:R-:W-:-:S07]  /*3d80*/  FSETP.GEU.AND P4, PT, |R27|, 6.5827683646048100446e-37, PT ;  /* 0x036000001b00780b */ /* 0x000fce0003f8e200 */
[----:B--2---:R-:W-:-:S08]  /*3d90*/  DFMA R32, -R24, R22, R26 ;  /* 0x000000161820722b */ /* 0x004fd0000000011a */
[----:B------:R-:W-:-:S10]  /*3da0*/  DFMA R32, R28, R32, R22 ;  /* 0x000000201c20722b */ /* 0x000fd40000000016 */
[----:B------:R-:W-:-:S05]  /*3db0*/  FFMA R14, RZ, R25, R33 ;  /* 0x00000019ff0e7223 */ /* 0x000fca0000000021 */
[----:B------:R-:W-:-:S13]  /*3dc0*/  FSETP.GT.AND P1, PT, |R14|, 1.469367938527859385e-39, PT ;  /* 0x001000000e00780b */ /* 0x000fda0003f24200 */
[----:B------:R-:W-:Y:S05]  /*3dd0*/  @P1 BRA P4, `(.L_x_42) ;  /* 0x0000000000081947 */ /* 0x000fea0002000000 */
[----:B------:R-:W-:-:S07]  /*3de0*/  MOV R14, 0x3e00 ;  /* 0x00003e00000e7802 */ /* 0x000fce0000000f00 */
[----:B------:R-:W-:Y:S05]  /*3df0*/  CALL.REL.NOINC `($__internal_0_$__cuda_sm20_div_rn_f64_full) ;  /* 0x0000001000407944 */ /* 0x000fea0003c00000 */
.L_x_42:
[----:B------:R-:W-:Y:S05]  /*3e00*/  BSYNC.RECONVERGENT B2 ;  /* 0x0000000000027941 */ /* 0x000fea0003800200 */
.L_x_41:
[----:B------:R-:W-:Y:S01]  /*3e10*/  IMAD.WIDE R42, R12, 0x8, R44 ;  /* 0x000000080c2a7825 */ /* 0x000fe200078e022c */
[----:B------:R-:W-:Y:S04]  /*3e20*/  STG.E.64 desc[UR10][R44.64], R32 ;  /* 0x000000202c007986 */ /* 0x000fe8000c101b0a */
[----:B------:R-:W2:Y:S01]  /*3e30*/  LDG.E.64 R26, desc[UR10][R42.64] ;  /* 0x0000000a2a1a7981 */ /* 0x000ea2000c1e1b00 */
[----:B------:R-:W-:Y:S01]  /*3e40*/  LEA R37, R35, UR4, 0x3 ;  /* 0x0000000423257c11 */ /* 0x000fe2000f8e18ff */
[----:B------:R-:W-:Y:S01]  /*3e50*/  IMAD.MOV.U32 R28, RZ, RZ, 0x1 ;  /* 0x00000001ff1c7424 */ /* 0x000fe200078e00ff */
[----:B------:R-:W-:Y:S03]  /*3e60*/  BSSY.RECONVERGENT B2, `(.L_x_43) ;  /* 0x0000012000027945 */ /* 0x000fe60003800200 */
[----:B------:R-:W-:Y:S04]  /*3e70*/  STS.64 [R37], R32 ;  /* 0x0000002025007388 */ /* 0x000fe80000000a00 */
[----:B------:R-:W0:Y:S02]  /*3e80*/  LDS.64 R24, [R0] ;  /* 0x0000000000187984 */ /* 0x000e240000000a00 */
[----:B0-----:R-:W0:Y:S02]  /*3e90*/  MUFU.RCP64H R29, R25 ;  /* 0x00000019001d7308 */ /* 0x001e240000001800 */
        /* <DEDUP_REMOVED lines=14> */
.L_x_44:
[----:B------:R-:W-:Y:S05]  /*3f80*/  BSYNC.RECONVERGENT B2 ;  /* 0x0000000000027941 */ /* 0x000fea0003800200 */
.L_x_43:
[C---:B------:R-:W-:Y:S01]  /*3f90*/  IMAD.WIDE R44, R12.reuse, 0x8, R42 ;  /* 0x000000080c2c7825 */ /* 0x040fe200078e022a */
[----:B------:R-:W-:Y:S04]  /*3fa0*/  STG.E.64 desc[UR10][R42.64], R32 ;  /* 0x000000202a007986 */ /* 0x000fe8000c101b0a */
[----:B------:R-:W2:Y:S01]  /*3fb0*/  LDG.E.64 R26, desc[UR10][R44.64] ;  /* 0x0000000a2c1a7981 */ /* 0x000ea2000c1e1b00 */
[----:B------:R-:W-:Y:S01]  /*3fc0*/  IMAD R37, R12, 0x8, R37 ;  /* 0x000000080c257824 */ /* 0x000fe200078e0225 */
[----:B------:R-:W-:Y:S01]  /*3fd0*/  BSSY.RECONVERGENT B2, `(.L_x_45) ;  /* 0x0000013000027945 */ /* 0x000fe20003800200 */
[----:B------:R-:W-:-:S03]  /*3fe0*/  IMAD.MOV.U32 R28, RZ, RZ, 0x1 ;  /* 0x00000001ff1c7424 */ /* 0x000fc600078e00ff */
        /* <DEDUP_REMOVED lines=17> */
.L_x_46:
[----:B------:R-:W-:Y:S05]  /*4100*/  BSYNC.RECONVERGENT B2 ;  /* 0x0000000000027941 */ /* 0x000fea0003800200 */
.L_x_45:
[C---:B------:R-:W-:Y:S01]  /*4110*/  IMAD.WIDE R42, R12.reuse, 0x8, R44 ;  /* 0x000000080c2a7825 */ /* 0x040fe200078e022c */
[----:B------:R-:W-:Y:S04]  /*4120*/  STG.E.64 desc[UR10][R44.64], R32 ;  /* 0x000000202c007986 */ /* 0x000fe8000c101b0a */
[----:B------:R-:W2:Y:S01]  /*4130*/  LDG.E.64 R26, desc[UR10][R42.64] ;  /* 0x0000000a2a1a7981 */ /* 0x000ea2000c1e1b00 */
[----:B------:R-:W-:Y:S01]  /*4140*/  IMAD R37, R12, 0x8, R37 ;  /* 0x000000080c257824 */ /* 0x000fe200078e0225 */
[----:B------:R-:W-:Y:S01]  /*4150*/  MOV R28, 0x1 ;  /* 0x00000001001c7802 */ /* 0x000fe20000000f00 */
        /* <DEDUP_REMOVED lines=18> */
.L_x_48:
[----:B------:R-:W-:Y:S05]  /*4280*/  BSYNC.RECONVERGENT B2 ;  /* 0x0000000000027941 */ /* 0x000fea0003800200 */
.L_x_47:
[C---:B------:R-:W-:Y:S01]  /*4290*/  IMAD R37, R12.reuse, 0x8, R37 ;  /* 0x000000080c257824 */ /* 0x040fe200078e0225 */
[----:B------:R0:W-:Y:S01]  /*42a0*/  STG.E.64 desc[UR10][R42.64], R32 ;  /* 0x000000202a007986 */ /* 0x0001e2000c101b0a */
[----:B------:R-:W-:-:S03]  /*42b0*/  IMAD R35, R12, 0x4, R35 ;  /* 0x000000040c237824 */ /* 0x000fc600078e0223 */
[----:B------:R0:W-:Y:S02]  /*42c0*/  STS.64 [R37], R32 ;  /* 0x0000002025007388 */ /* 0x0001e40000000a00 */
[----:B------:R-:W-:-:S13]  /*42d0*/  ISETP.GE.AND P1, PT, R35, UR28, PT ;  /* 0x0000001c23007c0c */ /* 0x000fda000bf26270 */
[----:B0-----:R-:W-:Y:S05]  /*42e0*/  @!P1 BRA `(.L_x_49) ;  /* 0xfffffff8006c9947 */ /* 0x001fea000383ffff */
.L_x_32:
[----:B------:R-:W-:Y:S05]  /*42f0*/  BSYNC.RECONVERGENT B1 ;  /* 0x0000000000017941 */ /* 0x000fea0003800200 */
.L_x_31:
[----:B------:R-:W-:Y:S04]  /*4300*/  BSSY.RECONVERGENT B0, `(.L_x_50) ;  /* 0x00000be000007945 */ /* 0x000fe80003800200 */
[----:B------:R-:W-:Y:S05]  /*4310*/  @P3 BRA `(.L_x_51) ;  /* 0x0000000800f03947 */ /* 0x000fea0003800000 */
[----:B------:R-:W5:Y:S01]  /*4320*/  S2UR UR7, SR_CgaCtaId ;  /* 0x00000000000779c3 */ /* 0x000f620000008800 */
[----:B------:R-:W-:Y:S01]  /*4330*/  UMOV UR5, 0x400 ;  /* 0x0000040000057882 */ /* 0x000fe20000000000 */
[----:B------:R-:W-:Y:S01]  /*4340*/  IMAD.MOV.U32 R41, RZ, RZ, R15 ;  /* 0x000000ffff297224 */ /* 0x000fe200078e000f */
[----:B-----5:R-:W-:-:S09]  /*4350*/  ULEA UR5, UR7, UR5, 0x18 ;  /* 0x0000000507057291 */ /* 0x020fd2000f8ec0ff */
[----:B------:R-:W0:Y:S03]  /*4360*/  LDS R0, [UR5+0xc] ;  /* 0x00000c05ff007984 */ /* 0x000e260008000800 */
.L_x_59:
[----:B-123--:R-:W1:Y:S01]  /*4370*/  LDC R14, c[0x0][0x388] ;  /* 0x0000e200ff0e7b82 */ /* 0x00ee620000000800 */
[----:B------:R-:W-:Y:S01]  /*4380*/  BSSY.RECONVERGENT B1, `(.L_x_52) ;  /* 0x00000b1000017945 */ /* 0x000fe20003800200 */
[----:B-1----:R-:W-:-:S04]  /*4390*/  ISETP.GE.AND P1, PT, R14, 0x1, PT ;  /* 0x000000010e00780c */ /* 0x002fc80003f26270 */
[----:B0-----:R-:W-:-:S13]  /*43a0*/  ISETP.EQ.OR P1, PT, R41, R0, !P1 ;  /* 0x000000002900720c */ /* 0x001fda0004f22670 */
[----:B------:R-:W-:Y:S05]  /*43b0*/  @P1 BRA `(.L_x_53) ;  /* 0x0000000800b41947 */ /* 0x000fea0003800000 */
[----:B------:R-:W0:Y:S01]  /*43c0*/  S2UR UR7, SR_CgaCtaId ;  /* 0x00000000000779c3 */ /* 0x000e220000008800 */
[----:B------:R-:W-:Y:S01]  /*43d0*/  UMOV UR5, 0x400 ;  /* 0x0000040000057882 */ /* 0x000fe20000000000 */
[----:B------:R-:W-:Y:S01]  /*43e0*/  UISETP.GE.U32.AND UP0, UPT, UR14, 0xf, UPT ;  /* 0x0000000f0e00788c */ /* 0x000fe2000bf06070 */
[----:B------:R-:W-:Y:S01]  /*43f0*/  IMAD.MOV.U32 R40, RZ, RZ, RZ ;  /* 0x000000ffff287224 */ /* 0x000fe200078e00ff */
[----:B------:R-:W-:-:S04]  /*4400*/  UIADD3 UR5, UPT, UPT, UR5, 0x10, URZ ;  /* 0x0000001005057890 */ /* 0x000fc8000fffe0ff */
[----:B0-----:R-:W-:-:S06]  /*4410*/  ULEA UR5, UR7, UR5, 0x18 ;  /* 0x0000000507057291 */ /* 0x001fcc000f8ec0ff */
[----:B------:R-:W-:-:S06]  /*4420*/  LEA R22, R41, UR5, 0x3 ;  /* 0x0000000529167c11 */ /* 0x000fcc000f8e18ff */
[----:B------:R-:W0:Y:S01]  /*4430*/  LDS.64 R22, [R22] ;  /* 0x0000000016167984 */ /* 0x000e220000000a00 */
[----:B------:R-:W-:Y:S05]  /*4440*/  BRA.U !UP0, `(.L_x_54) ;  /* 0x00000005082c7547 */ /* 0x000fea000b800000 */
[----:B------:R-:W-:Y:S01]  /*4450*/  BSSY.RECONVERGENT B2, `(.L_x_55) ;  /* 0x0000049000027945 */ /* 0x000fe20003800200 */
[----:B------:R-:W-:-:S07]  /*4460*/  MOV R40, RZ ;  /* 0x000000ff00287202 */ /* 0x000fce0000000f00 */
.L_x_56:
[----:B-1----:R-:W1:Y:S01]  /*4470*/  LDC.64 R38, c[0x0][0x380] ;  /* 0x0000e000ff267b82 */ /* 0x002e620000000a00 */
[----:B------:R-:W-:-:S04]  /*4480*/  IMAD R25, R41, R14, R40 ;  /* 0x0000000e29197224 */ /* 0x000fc800078e0228 */
[----:B-1----:R-:W-:-:S05]  /*4490*/  IMAD.WIDE R38, R25, 0x8, R38 ;  /* 0x0000000819267825 */ /* 0x002fca00078e0226 */
[----:B----4-:R-:W0:Y:S04]  /*44a0*/  LDG.E.64 R30, desc[UR10][R38.64] ;  /* 0x0000000a261e7981 */ /* 0x010e28000c1e1b00 */
[----:B------:R-:W2:Y:S04]  /*44b0*/  LDG.E.64 R26, desc[UR10][R38.64+0x10] ;  /* 0x0000100a261a7981 */ /* 0x000ea8000c1e1b00 */
[----:B------:R-:W3:Y:S04]  /*44c0*/  LDG.E.64 R28, desc[UR10][R38.64+0x8] ;  /* 0x0000080a261c7981 */ /* 0x000ee8000c1e1b00 */
[----:B------:R-:W4:Y:S04]  /*44d0*/  LDG.E.64 R24, desc[UR10][R38.64+0x18] ;  /* 0x0000180a26187981 */ /* 0x000f28000c1e1b00 */
[----:B------:R-:W5:Y:S01]  /*44e0*/  LDG.E.64 R34, desc[UR10][R38.64+0x20] ;  /* 0x0000200a26227981 */ /* 0x000f62000c1e1b00 */
[----:B------:R-:W-:-:S03]  /*44f0*/  LEA R42, R40, UR4, 0x3 ;  /* 0x00000004282a7c11 */ /* 0x000fc6000f8e18ff */
[----:B------:R-:W5:Y:S04]  /*4500*/  LDG.E.64 R32, desc[UR10][R38.64+0x28] ;  /* 0x0000280a26207981 */ /* 0x000f68000c1e1b00 */
[----:B------:R-:W0:Y:S04]  /*4510*/  LDS.64 R44, [R42] ;  /* 0x000000002a2c7984 */ /* 0x000e280000000a00 */
[----:B------:R-:W2:Y:S04]  /*4520*/  LDS.64 R48, [R42+0x10] ;  /* 0x000010002a307984 */ /* 0x000ea80000000a00 */
[----:B------:R-:W3:Y:S04]  /*4530*/  LDS.64 R36, [R42+0x8] ;  /* 0x000008002a247984 */ /* 0x000ee80000000a00 */
[----:B------:R-:W4:Y:S04]  /*4540*/  LDS.64 R46, [R42+0x18] ;  /* 0x000018002a2e7984 */ /* 0x000f280000000a00 */
[----:B------:R-:W5:Y:S01]  /*4550*/  LDS.64 R50, [R42+0x20] ;  /* 0x000020002a327984 */ /* 0x000f620000000a00 */
[----:B0-----:R-:W-:-:S03]  /*4560*/  DFMA R44, -R22, R44, R30 ;  /* 0x0000002c162c722b */ /* 0x001fc6000000011e */
[----:B------:R-:W5:Y:S01]  /*4570*/  LDG.E.64 R30, desc[UR10][R38.64+0x30] ;  /* 0x0000300a261e7981 */ /* 0x000f62000c1e1b00 */
[----:B--2---:R-:W-:-:S03]  /*4580*/  DFMA R48, -R22, R48, R26 ;  /* 0x000000301630722b */ /* 0x004fc6000000011a */
[----:B------:R-:W2:Y:S01]  /*4590*/  LDG.E.64 R26, desc[UR10][R38.64+0x40] ;  /* 0x0000400a261a7981 */ /* 0x000ea2000c1e1b00 */
[----:B---3--:R-:W-:-:S03]  /*45a0*/  DFMA R36, -R22, R36, R28 ;  /* 0x000000241624722b */ /* 0x008fc6000000011c */
[----:B------:R-:W3:Y:S01]  /*45b0*/  LDG.E.64 R28, desc[UR10][R38.64+0x38] ;  /* 0x0000380a261c7981 */ /* 0x000ee2000c1e1b00 */
[----:B----4-:R-:W-:-:S03]  /*45c0*/  DFMA R46, -R22, R46, R24 ;  /* 0x0000002e162e722b */ /* 0x010fc60000000118 */
[----:B------:R-:W4:Y:S01]  /*45d0*/  LDG.E.64 R24, desc[UR10][R38.64+0x48] ;  /* 0x0000480a26187981 */ /* 0x000f22000c1e1b00 */
[----:B-----5:R-:W-:-:S03]  /*45e0*/  DFMA R50, -R22, R50, R34 ;  /* 0x000000321632722b */ /* 0x020fc60000000122 */
[----:B------:R-:W-:Y:S04]  /*45f0*/  STG.E.64 desc[UR10][R38.64], R44 ;  /* 0x0000002c26007986 */ /* 0x000fe8000c101b0a */
[----:B------:R-:W0:Y:S04]  /*4600*/  LDS.64 R44, [R42+0x28] ;  /* 0x000028002a2c7984 */ /* 0x000e280000000a00 */
[----:B------:R-:W5:Y:S04]  /*4610*/  LDG.E.64 R34, desc[UR10][R38.64+0x50] ;  /* 0x0000500a26227981 */ /* 0x000f68000c1e1b00 */
[----:B------:R-:W-:Y:S04]  /*4620*/  STG.E.64 desc[UR10][R38.64+0x8], R36 ;  /* 0x0000082426007986 */ /* 0x000fe8000c101b0a */
[----:B------:R-:W1:Y:S01]  /*4630*/  LDS.64 R36, [R42+0x30] ;  /* 0x000030002a247984 */ /* 0x000e620000000a00 */
[----:B0-----:R-:W-:-:S03]  /*4640*/  DFMA R44, -R22, R44, R32 ;  /* 0x0000002c162c722b */ /* 0x001fc60000000120 */
[----:B------:R-:W5:Y:S04]  /*4650*/  LDG.E.64 R32, desc[UR10][R38.64+0x58] ;  /* 0x0000580a26207981 */ /* 0x000f68000c1e1b00 */
[----:B------:R-:W-:Y:S04]  /*4660*/  STG.E.64 desc[UR10][R38.64+0x18], R46 ;  /* 0x0000182e26007986 */ /* 0x000fe8000c101b0a */
[----:B------:R-:W2:Y:S04]  /*4670*/  LDS.64 R46, [R42+0x40] ;  /* 0x000040002a2e7984 */ /* 0x000ea80000000a00 */
[----:B------:R-:W-:Y:S04]  /*4680*/  STG.E.64 desc[UR10][R38.64+0x10], R48 ;  /* 0x0000103026007986 */ /* 0x000fe8000c101b0a */
[----:B------:R-:W3:Y:S04]  /*4690*/  LDS.64 R48, [R42+0x38] ;  /* 0x000038002a307984 */ /* 0x000ee80000000a00 */
[----:B------:R-:W-:Y:S04]  /*46a0*/  STG.E.64 desc[UR10][R38.64+0x28], R44 ;  /* 0x0000282c26007986 */ /* 0x000fe8000c101b0a */
[----:B------:R-:W4:Y:S01]  /*46b0*/  LDS.64 R44, [R42+0x48] ;  /* 0x000048002a2c7984 */ /* 0x000f220000000a00 */
[----:B-1----:R-:W-:-:S03]  /*46c0*/  DFMA R36, -R22, R36, R30 ;  /* 0x000000241624722b */ /* 0x002fc6000000011e */
[----:B------:R-:W5:Y:S01]  /*46d0*/  LDG.E.64 R30, desc[UR10][R38.64+0x60] ;  /* 0x0000600a261e7981 */ /* 0x000f62000c1e1b00 */
[----:B--2---:R-:W-:-:S03]  /*46e0*/  DFMA R46, -R22, R46, R26 ;  /* 0x0000002e162e722b */ /* 0x004fc6000000011a */
[----:B------:R-:W2:Y:S01]  /*46f0*/  LDG.E.64 R26, desc[UR10][R38.64+0x68] ;  /* 0x0000680a261a7981 */ /* 0x000ea2000c1e1b00 */
[----:B---3--:R-:W-:-:S03]  /*4700*/  DFMA R48, -R22, R48, R28 ;  /* 0x000000301630722b */ /* 0x008fc6000000011c */
[----:B------:R-:W3:Y:S01]  /*4710*/  LDG.E.64 R28, desc[UR10][R38.64+0x70] ;  /* 0x0000700a261c7981 */ /* 0x000ee2000c1e1b00 */
[----:B----4-:R-:W-:-:S03]  /*4720*/  DFMA R44, -R22, R44, R24 ;  /* 0x0000002c162c722b */ /* 0x010fc60000000118 */
[----:B------:R-:W4:Y:S04]  /*4730*/  LDG.E.64 R24, desc[UR10][R38.64+0x78] ;  /* 0x0000780a26187981 */ /* 0x000f28000c1e1b00 */
[----:B------:R-:W-:Y:S04]  /*4740*/  STG.E.64 desc[UR10][R38.64+0x30], R36 ;  /* 0x0000302426007986 */ /* 0x000fe8000c101b0a */
[----:B------:R-:W5:Y:S02]  /*4750*/  LDS.64 R36, [R42+0x50] ;  /* 0x000050002a247984 */ /* 0x000f640000000a00 */
[----:B-----5:R-:W-:-:S02]  /*4760*/  DFMA R36, -R22, R36, R34 ;  /* 0x000000241624722b */ /* 0x020fc40000000122 */
[----:B------:R-:W0:Y:S02]  /*4770*/  LDS.64 R34, [R42+0x58] ;  /* 0x000058002a227984 */ /* 0x000e240000000a00 */
[----:B0-----:R-:W-:Y:S02]  /*4780*/  DFMA R34, -R22, R34, R32 ;  /* 0x000000221622722b */ /* 0x001fe40000000120 */
[----:B------:R-:W0:Y:S01]  /*4790*/  LDS.64 R32, [R42+0x60] ;  /* 0x000060002a207984 */ /* 0x000e220000000a00 */
[----:B------:R-:W-:-:S03]  /*47a0*/  VIADD R40, R40, 0x10 ;  /* 0x0000001028287836 */ /* 0x000fc60000000000 */
[----:B------:R-:W-:Y:S04]  /*47b0*/  STG.E.64 desc[UR10][R38.64+0x20], R50 ;  /* 0x0000203226007986 */ /* 0x000fe8000c101b0a */
[----:B------:R-:W-:Y:S04]  /*47c0*/  STG.E.64 desc[UR10][R38.64+0x38], R48 ;  /* 0x0000383026007986 */ /* 0x000fe8000c101b0a */
[----:B------:R-:W-:Y:S04]  /*47d0*/  STG.E.64 desc[UR10][R38.64+0x40], R46 ;  /* 0x0000402e26007986 */ /* 0x000fe8000c101b0a */
[----:B------:R-:W-:Y:S04]  /*47e0*/  STG.E.64 desc[UR10][R38.64+0x48], R44 ;  /* 0x0000482c26007986 */ /* 0x000fe8000c101b0a */
[----:B------:R-:W-:Y:S04]  /*47f0*/  STG.E.64 desc[UR10][R38.64+0x50], R36 ;  /* 0x0000502426007986 */ /* 0x000fe8000c101b0a */
[----:B------:R-:W-:Y:S01]  /*4800*/  STG.E.64 desc[UR10][R38.64+0x58], R34 ;  /* 0x0000582226007986 */ /* 0x000fe2000c101b0a */
[----:B------:R-:W-:Y:S01]  /*4810*/  ISETP.NE.AND P1, PT, R40, UR23, PT ;  /* 0x0000001728007c0c */ /* 0x000fe2000bf25270 */
[----:B0-----:R-:W-:-:S02]  /*4820*/  DFMA R32, -R22, R32, R30 ;  /* 0x000000201620722b */ /* 0x001fc4000000011e */
[----:B------:R-:W2:Y:S02]  /*4830*/  LDS.64 R30, [R42+0x68] ;  /* 0x000068002a1e7984 */ /* 0x000ea40000000a00 */
[C---:B--2---:R-:W-:Y:S02]  /*4840*/  DFMA R30, -R22.reuse, R30, R26 ;  /* 0x0000001e161e722b */ /* 0x044fe4000000011a */
[----:B------:R-:W3:Y:S02]  /*4850*/  LDS.64 R26, [R42+0x70] ;  /* 0x000070002a1a7984 */ /* 0x000ee40000000a00 */
[C---:B---3--:R-:W-:Y:S02]  /*4860*/  DFMA R26, -R22.reuse, R26, R28 ;  /* 0x0000001a161a722b */ /* 0x048fe4000000011c */
[----:B------:R-:W4:Y:S04]  /*4870*/  LDS.64 R28, [R42+0x78] ;  /* 0x000078002a1c7984 */ /* 0x000f280000000a00 */
[----:B------:R1:W-:Y:S04]  /*4880*/  STG.E.64 desc[UR10][R38.64+0x60], R32 ;  /* 0x0000602026007986 */ /* 0x0003e8000c101b0a */
[----:B------:R1:W-:Y:S04]  /*4890*/  STG.E.64 desc[UR10][R38.64+0x68], R30 ;  /* 0x0000681e26007986 */ /* 0x0003e8000c101b0a */
[----:B------:R1:W-:Y:S01]  /*48a0*/  STG.E.64 desc[UR10][R38.64+0x70], R26 ;  /* 0x0000701a26007986 */ /* 0x0003e2000c101b0a */
[----:B----4-:R-:W-:-:S07]  /*48b0*/  DFMA R24, -R22, R28, R24 ;  /* 0x0000001c1618722b */ /* 0x010fce0000000118 */
[----:B------:R1:W-:Y:S01]  /*48c0*/  STG.E.64 desc[UR10][R38.64+0x78], R24 ;  /* 0x0000781826007986 */ /* 0x0003e2000c101b0a */
[----:B------:R-:W-:Y:S05]  /*48d0*/  @P1 BRA `(.L_x_56) ;  /* 0xfffffff800e41947 */ /* 0x000fea000383ffff */
[----:B------:R-:W-:Y:S05]  /*48e0*/  BSYNC.RECONVERGENT B2 ;  /* 0x0000000000027941 */ /* 0x000fea0003800200 */
.L_x_55:
[----:B------:R-:W-:-:S07]  /*48f0*/  IMAD.U32 R40, RZ, RZ, UR23 ;  /* 0x00000017ff287e24 */ /* 0x000fce000f8e00ff */
.L_x_54:
[----:B------:R-:W-:-:S09]  /*4900*/  UISETP.NE.AND UP0, UPT, UR15, URZ, UPT ;  /* 0x000000ff0f00728c */ /* 0x000fd2000bf05270 */
[----:B------:R-:W-:Y:S05]  /*4910*/  BRA.U !UP0, `(.L_x_53) ;  /* 0x00000005085c7547 */ /* 0x000fea000b800000 */
[----:B------:R-:W-:Y:S02]  /*4920*/  UISETP.GE.U32.AND UP0, UPT, UR16, 0x7, UPT ;  /* 0x000000071000788c */ /* 0x000fe4000bf06070 */
[----:B------:R-:W-:-:S07]  /*4930*/  UISETP.NE.AND UP1, UPT, UR17, URZ, UPT ;  /* 0x000000ff1100728c */ /* 0x000fce000bf25270 */
[----:B------:R-:W-:Y:S05]  /*4940*/  BRA.U !UP0, `(.L_x_57) ;  /* 0x0000000108947547 */ /* 0x000fea000b800000 */
[----:B-1----:R-:W1:Y:S01]  /*4950*/  LDC.64 R38, c[0x0][0x380] ;  /* 0x0000e000ff267b82 */ /* 0x002e620000000a00 */
[----:B------:R-:W-:-:S04]  /*4960*/  IMAD R25, R41, R14, R40 ;  /* 0x0000000e29197224 */ /* 0x000fc800078e0228 */
[----:B-1----:R-:W-:-:S05]  /*4970*/  IMAD.WIDE R38, R25, 0x8, R38 ;  /* 0x0000000819267825 */ /* 0x002fca00078e0226 */
[----:B------:R-:W0:Y:S04]  /*4980*/  LDG.E.64 R36, desc[UR10][R38.64] ;  /* 0x0000000a26247981 */ /* 0x000e28000c1e1b00 */
[----:B----4-:R-:W2:Y:S04]  /*4990*/  LDG.E.64 R26, desc[UR10][R38.64+0x8] ;  /* 0x0000080a261a7981 */ /* 0x010ea8000c1e1b00 */
[----:B------:R-:W3:Y:S04]  /*49a0*/  LDG.E.64 R34, desc[UR10][R38.64+0x10] ;  /* 0x0000100a26227981 */ /* 0x000ee8000c1e1b00 */
[----:B------:R-:W4:Y:S04]  /*49b0*/  LDG.E.64 R28, desc[UR10][R38.64+0x18] ;  /* 0x0000180a261c7981 */ /* 0x000f28000c1e1b00 */
[----:B------:R-:W5:Y:S01]  /*49c0*/  LDG.E.64 R30, desc[UR10][R38.64+0x20] ;  /* 0x0000200a261e7981 */ /* 0x000f62000c1e1b00 */
[----:B------:R-:W-:-:S03]  /*49d0*/  LEA R42, R40, UR4, 0x3 ;  /* 0x00000004282a7c11 */ /* 0x000fc6000f8e18ff */
[----:B------:R-:W5:Y:S04]  /*49e0*/  LDG.E.64 R32, desc[UR10][R38.64+0x28] ;  /* 0x0000280a26207981 */ /* 0x000f68000c1e1b00 */
[----:B------:R-:W0:Y:S04]  /*49f0*/  LDS.64 R24, [R42] ;  /* 0x000000002a187984 */ /* 0x000e280000000a00 */
[----:B------:R-:W2:Y:S01]  /*4a00*/  LDS.64 R44, [R42+0x8] ;  /* 0x000008002a2c7984 */ /* 0x000ea20000000a00 */
[----:B0-----:R-:W-:-:S03]  /*4a10*/  DFMA R46, -R22, R24, R36 ;  /* 0x00000018162e722b */ /* 0x001fc60000000124 */
[----:B------:R-:W5:Y:S01]  /*4a20*/  LDG.E.64 R24, desc[UR10][R38.64+0x30] ;  /* 0x0000300a26187981 */ /* 0x000f62000c1e1b00 */
[----:B--2---:R-:W-:-:S03]  /*4a30*/  DFMA R44, -R22, R44, R26 ;  /* 0x0000002c162c722b */ /* 0x004fc6000000011a */
[----:B------:R-:W2:Y:S04]  /*4a40*/  LDG.E.64 R26, desc[UR10][R38.64+0x38] ;  /* 0x0000380a261a7981 */ /* 0x000ea8000c1e1b00 */
[----:B------:R-:W3:Y:S02]  /*4a50*/  LDS.64 R36, [R42+0x10] ;  /* 0x000010002a247984 */ /* 0x000ee40000000a00 */
[C---:B---3--:R-:W-:Y:S02]  /*4a60*/  DFMA R36, -R22.reuse, R36, R34 ;  /* 0x000000241624722b */ /* 0x048fe40000000122 */
[----:B------:R-:W4:Y:S02]  /*4a70*/  LDS.64 R34, [R42+0x18] ;  /* 0x000018002a227984 */ /* 0x000f240000000a00 */
[----:B----4-:R-:W-:-:S02]  /*4a80*/  DFMA R34, -R22, R34, R28 ;  /* 0x000000221622722b */ /* 0x010fc4000000011c */
[----:B------:R-:W5:Y:S02]  /*4a90*/  LDS.64 R28, [R42+0x20] ;  /* 0x000020002a1c7984 */ /* 0x000f640000000a00 */
[C---:B-----5:R-:W-:Y:S02]  /*4aa0*/  DFMA R28, -R22.reuse, R28, R30 ;  /* 0x0000001c161c722b */ /* 0x060fe4000000011e */
[----:B------:R-:W0:Y:S02]  /*4ab0*/  LDS.64 R30, [R42+0x28] ;  /* 0x000028002a1e7984 */ /* 0x000e240000000a00 */
[C---:B0-----:R-:W-:Y:S02]  /*4ac0*/  DFMA R30, -R22.reuse, R30, R32 ;  /* 0x0000001e161e722b */ /* 0x041fe40000000120 */
[----:B------:R-:W0:Y:S04]  /*4ad0*/  LDS.64 R32, [R42+0x30] ;  /* 0x000030002a207984 */ /* 0x000e280000000a00 */
[----:B------:R-:W-:Y:S04]  /*4ae0*/  STG.E.64 desc[UR10][R38.64], R46 ;  /* 0x0000002e26007986 */ /* 0x000fe8000c101b0a */
[----:B------:R-:W-:Y:S04]  /*4af0*/  STG.E.64 desc[UR10][R38.64+0x8], R44 ;  /* 0x0000082c26007986 */ /* 0x000fe8000c101b0a */
[----:B------:R-:W-:Y:S04]  /*4b00*/  STG.E.64 desc[UR10][R38.64+0x10], R36 ;  /* 0x0000102426007986 */ /* 0x000fe8000c101b0a */
[----:B------:R-:W-:Y:S04]  /*4b10*/  STG.E.64 desc[UR10][R38.64+0x18], R34 ;  /* 0x0000182226007986 */ /* 0x000fe8000c101b0a */
[----:B------:R-:W-:Y:S04]  /*4b20*/  STG.E.64 desc[UR10][R38.64+0x20], R28 ;  /* 0x0000201c26007986 */ /* 0x000fe8000c101b0a */
[----:B------:R-:W-:Y:S01]  /*4b30*/  STG.E.64 desc[UR10][R38.64+0x28], R30 ;  /* 0x0000281e26007986 */ /* 0x000fe2000c101b0a */
[----:B------:R-:W-:Y:S01]  /*4b40*/  VIADD R40, R40, 0x8 ;  /* 0x0000000828287836 */ /* 0x000fe20000000000 */
[----:B0-----:R-:W-:-:S02]  /*4b50*/  DFMA R24, -R22, R32, R24 ;  /* 0x000000201618722b */ /* 0x001fc40000000118 */
[----:B------:R-:W2:Y:S05]  /*4b60*/  LDS.64 R32, [R42+0x38] ;  /* 0x000038002a207984 */ /* 0x000eaa0000000a00 */
[----:B------:R3:W-:Y:S01]  /*4b70*/  STG.E.64 desc[UR10][R38.64+0x30], R24 ;  /* 0x0000301826007986 */ /* 0x0007e2000c101b0a */
[----:B--2---:R-:W-:-:S07]  /*4b80*/  DFMA R26, -R22, R32, R26 ;  /* 0x00000020161a722b */ /* 0x004fce000000011a */
[----:B------:R3:W-:Y:S04]  /*4b90*/  STG.E.64 desc[UR10][R38.64+0x38], R26 ;  /* 0x0000381a26007986 */ /* 0x0007e8000c101b0a */
.L_x_57:
[----:B------:R-:W-:Y:S05]  /*4ba0*/  BRA.U !UP1, `(.L_x_53) ;  /* 0x0000000109b87547 */ /* 0x000fea000b800000 */
[----:B------:R-:W-:Y:S02]  /*4bb0*/  UISETP.GE.U32.AND UP0, UPT, UR18, 0x3, UPT ;  /* 0x000000031200788c */ /* 0x000fe4000bf06070 */
[----:B------:R-:W-:-:S07]  /*4bc0*/  UISETP.NE.AND UP1, UPT, UR24, URZ, UPT ;  /* 0x000000ff1800728c */ /* 0x000fce000bf25270 */
[----:B------:R-:W-:Y:S05]  /*4bd0*/  BRA.U !UP0, `(.L_x_58) ;  /* 0x0000000108547547 */ /* 0x000fea000b800000 */
[----:B-1--4-:R-:W1:Y:S01]  /*4be0*/  LDC.64 R30, c[0x0][0x380] ;  /* 0x0000e000ff1e7b82 */ /* 0x012e620000000a00 */
[----:B---3--:R-:W-:-:S04]  /*4bf0*/  IMAD R25, R41, R14, R40 ;  /* 0x0000000e29197224 */ /* 0x008fc800078e0228 */
[----:B-1----:R-:W-:-:S05]  /*4c00*/  IMAD.WIDE R30, R25, 0x8, R30 ;  /* 0x00000008191e7825 */ /* 0x002fca00078e021e */
[----:B------:R-:W0:Y:S04]  /*4c10*/  LDG.E.64 R24, desc[UR10][R30.64] ;  /* 0x0000000a1e187981 */ /* 0x000e28000c1e1b00 */
[----:B------:R-:W2:Y:S04]  /*4c20*/  LDG.E.64 R36, desc[UR10][R30.64+0x8] ;  /* 0x0000080a1e247981 */ /* 0x000ea8000c1e1b00 */
[----:B------:R-:W3:Y:S04]  /*4c30*/  LDG.E.64 R34, desc[UR10][R30.64+0x10] ;  /* 0x0000100a1e227981 */ /* 0x000ee8000c1e1b00 */
[----:B------:R-:W4:Y:S01]  /*4c40*/  LDG.E.64 R32, desc[UR10][R30.64+0x18] ;  /* 0x0000180a1e207981 */ /* 0x000f22000c1e1b00 */
[C---:B------:R-:W-:Y:S01]  /*4c50*/  LEA R42, R40.reuse, UR4, 0x3 ;  /* 0x00000004282a7c11 */ /* 0x040fe2000f8e18ff */
[----:B------:R-:W-:-:S04]  /*4c60*/  VIADD R40, R40, 0x4 ;  /* 0x0000000428287836 */ /* 0x000fc80000000000 */
[----:B------:R-:W0:Y:S04]  /*4c70*/  LDS.64 R38, [R42] ;  /* 0x000000002a267984 */ /* 0x000e280000000a00 */
[----:B------:R-:W2:Y:S04]  /*4c80*/  LDS.64 R28, [R42+0x8] ;  /* 0x000008002a1c7984 */ /* 0x000ea80000000a00 */
[----:B------:R-:W3:Y:S01]  /*4c90*/  LDS.64 R26, [R42+0x10] ;  /* 0x000010002a1a7984 */ /* 0x000ee20000000a00 */
[----:B0-----:R-:W-:-:S03]  /*4ca0*/  DFMA R38, -R22, R38, R24 ;  /* 0x000000261626722b */ /* 0x001fc60000000118 */
[----:B------:R-:W4:Y:S01]  /*4cb0*/  LDS.64 R24, [R42+0x18] ;  /* 0x000018002a187984 */ /* 0x000f220000000a00 */
[----:B--2---:R-:W-:-:S03]  /*4cc0*/  DFMA R28, -R22, R28, R36 ;  /* 0x0000001c161c722b */ /* 0x004fc60000000124 */
[----:B------:R2:W-:Y:S01]  /*4cd0*/  STG.E.64 desc[UR10][R30.64], R38 ;  /* 0x000000261e007986 */ /* 0x0005e2000c101b0a */
[----:B---3--:R-:W-:-:S03]  /*4ce0*/  DFMA R26, -R22, R26, R34 ;  /* 0x0000001a161a722b */ /* 0x008fc60000000122 */
[----:B------:R2:W-:Y:S04]  /*4cf0*/  STG.E.64 desc[UR10][R30.64+0x8], R28 ;  /* 0x0000081c1e007986 */ /* 0x0005e8000c101b0a */
[----:B------:R2:W-:Y:S01]  /*4d00*/  STG.E.64 desc[UR10][R30.64+0x10], R26 ;  /* 0x0000101a1e007986 */ /* 0x0005e2000c101b0a */
[----:B----4-:R-:W-:-:S07]  /*4d10*/  DFMA R24, -R22, R24, R32 ;  /* 0x000000181618722b */ /* 0x010fce0000000120 */
[----:B------:R2:W-:Y:S04]  /*4d20*/  STG.E.64 desc[UR10][R30.64+0x18], R24 ;  /* 0x000018181e007986 */ /* 0x0005e8000c101b0a */
.L_x_58:
[----:B------:R-:W-:Y:S05]  /*4d30*/  BRA.U !UP1, `(.L_x_53) ;  /* 0x0000000109547547 */ /* 0x000fea000b800000 */
[----:B-123--:R-:W1:Y:S01]  /*4d40*/  LDC.64 R24, c[0x0][0x380] ;  /* 0x0000e000ff187b82 */ /* 0x00ee620000000a00 */
[----:B----4-:R-:W-:-:S04]  /*4d50*/  IMAD R27, R41, R14, R40 ;  /* 0x0000000e291b7224 */ /* 0x010fc800078e0228 */
[----:B-1----:R-:W-:-:S05]  /*4d60*/  IMAD.WIDE R24, R27, 0x8, R24 ;  /* 0x000000081b187825 */ /* 0x002fca00078e0218 */
[----:B------:R-:W0:Y:S01]  /*4d70*/  LDG.E.64 R26, desc[UR10][R24.64] ;  /* 0x0000000a181a7981 */ /* 0x000e22000c1e1b00 */
[----:B------:R-:W-:Y:S01]  /*4d80*/  R2UR UR5, R40 ;  /* 0x00000000280572ca */ /* 0x000fe200000e0000 */
[----:B------:R-:W-:-:S12]  /*4d90*/  UISETP.NE.AND UP0, UPT, UR24, 0x1, UPT ;  /* 0x000000011800788c */ /* 0x000fd8000bf05270 */
[----:B------:R-:W-:-:S09]  /*4da0*/  ULEA UR5, UR5, UR4, 0x3 ;  /* 0x0000000405057291 */ /* 0x000fd2000f8e18ff */
[----:B------:R-:W0:Y:S02]  /*4db0*/  LDS.64 R28, [UR5] ;  /* 0x00000005ff1c7984 */ /* 0x000e240008000a00 */
[----:B0-----:R-:W-:-:S07]  /*4dc0*/  DFMA R26, -R22, R28, R26 ;  /* 0x0000001c161a722b */ /* 0x001fce000000011a */
[----:B------:R0:W-:Y:S01]  /*4dd0*/  STG.E.64 desc[UR10][R24.64], R26 ;  /* 0x0000001a18007986 */ /* 0x0001e2000c101b0a */
[----:B------:R-:W-:Y:S05]  /*4de0*/  BRA.U !UP0, `(.L_x_53) ;  /* 0x0000000108287547 */ /* 0x000fea000b800000 */
[----:B0-----:R-:W2:Y:S01]  /*4df0*/  LDG.E.64 R26, desc[UR10][R24.64+0x8] ;  /* 0x0000080a181a7981 */ /* 0x001ea2000c1e1b00 */
[----:B------:R-:W-:-:S03]  /*4e00*/  UISETP.NE.AND UP0, UPT, UR24, 0x2, UPT ;  /* 0x000000021800788c */ /* 0x000fc6000bf05270 */
[----:B------:R-:W2:Y:S02]  /*4e10*/  LDS.64 R28, [UR5+0x8] ;  /* 0x00000805ff1c7984 */ /* 0x000ea40008000a00 */
[----:B--2---:R-:W-:-:S07]  /*4e20*/  DFMA R26, -R22, R28, R26 ;  /* 0x0000001c161a722b */ /* 0x004fce000000011a */
[----:B------:R0:W-:Y:S01]  /*4e30*/  STG.E.64 desc[UR10][R24.64+0x8], R26 ;  /* 0x0000081a18007986 */ /* 0x0001e2000c101b0a */
[----:B------:R-:W-:Y:S05]  /*4e40*/  BRA.U !UP0, `(.L_x_53) ;  /* 0x0000000108107547 */ /* 0x000fea000b800000 */
[----:B0-----:R-:W2:Y:S04]  /*4e50*/  LDG.E.64 R26, desc[UR10][R24.64+0x10] ;  /* 0x0000100a181a7981 */ /* 0x001ea8000c1e1b00 */
[----:B------:R-:W2:Y:S02]  /*4e60*/  LDS.64 R28, [UR5+0x10] ;  /* 0x00001005ff1c7984 */ /* 0x000ea40008000a00 */
[----:B--2---:R-:W-:-:S07]  /*4e70*/  DFMA R26, -R22, R28, R26 ;  /* 0x0000001c161a722b */ /* 0x004fce000000011a */
[----:B------:R0:W-:Y:S04]  /*4e80*/  STG.E.64 desc[UR10][R24.64+0x10], R26 ;  /* 0x0000101a18007986 */ /* 0x0001e8000c101b0a */
.L_x_53:
[----:B------:R-:W-:Y:S05]  /*4e90*/  BSYNC.RECONVERGENT B1 ;  /* 0x0000000000017941 */ /* 0x000fea0003800200 */
.L_x_52:
[----:B------:R-:W5:Y:S01]  /*4ea0*/  LDCU UR5, c[0x0][0x38c] ;  /* 0x00007180ff0577ac */ /* 0x000f620008000800 */
[----:B------:R-:W-:-:S04]  /*4eb0*/  IADD3 R41, PT, PT, R12, R41, RZ ;  /* 0x000000290c297210 */ /* 0x000fc80007ffe0ff */
[----:B-----5:R-:W-:-:S13]  /*4ec0*/  ISETP.GE.AND P1, PT, R41, UR5, PT ;  /* 0x0000000529007c0c */ /* 0x020fda000bf26270 */
[----:B------:R-:W-:Y:S05]  /*4ed0*/  @!P1 BRA `(.L_x_59) ;  /* 0xfffffff400249947 */ /* 0x000fea000383ffff */
.L_x_51:
[----:B------:R-:W-:Y:S05]  /*4ee0*/  BSYNC.RECONVERGENT B0 ;  /* 0x0000000000007941 */ /* 0x000fea0003800200 */
.L_x_50:
[----:B------:R-:W-:Y:S05]  /*4ef0*/  BRA `(.L_x_60) ;  /* 0xffffffb400bc7947 */ /* 0x000fea000383ffff */
        .weak           $__internal_0_$__cuda_sm20_div_rn_f64_full
        .type           $__internal_0_$__cuda_sm20_div_rn_f64_full,@function
        .size           $__internal_0_$__cuda_sm20_div_rn_f64_full,(.L_x_67 - $__internal_0_$__cuda_sm20_div_rn_f64_full)
$__internal_0_$__cuda_sm20_div_rn_f64_full:
[C---:B------:R-:W-:Y:S01]  /*4f00*/  FSETP.GEU.AND P1, PT, |R25|.reuse, 1.469367938527859385e-39, PT ;  /* 0x001000001900780b */ /* 0x040fe20003f2e200 */
[----:B------:R-:W-:Y:S01]  /*4f10*/  IMAD.MOV.U32 R46, RZ, RZ, 0x1 ;  /* 0x00000001ff2e7424 */ /* 0x000fe200078e00ff */
[----:B------:R-:W-:Y:S01]  /*4f20*/  LOP3.LUT R22, R25, 0x800fffff, RZ, 0xc0, !PT ;  /* 0x800fffff19167812 */ /* 0x000fe200078ec0ff */
[----:B------:R-:W-:Y:S01]  /*4f30*/  IMAD.MOV.U32 R33, RZ, RZ, 0x1ca00000 ;  /* 0x1ca00000ff217424 */ /* 0x000fe200078e00ff */
[C---:B------:R-:W-:Y:S01]  /*4f40*/  FSETP.GEU.AND P5, PT, |R27|.reuse, 1.469367938527859385e-39, PT ;  /* 0x001000001b00780b */ /* 0x040fe20003fae200 */
[----:B------:R-:W-:Y:S01]  /*4f50*/  BSSY.RECONVERGENT B0, `(.L_x_61) ;  /* 0x0000052000007945 */ /* 0x000fe20003800200 */
[----:B------:R-:W-:Y:S01]  /*4f60*/  LOP3.LUT R23, R22, 0x3ff00000, RZ, 0xfc, !PT ;  /* 0x3ff0000016177812 */ /* 0x000fe200078efcff */
[----:B------:R-:W-:Y:S01]  /*4f70*/  IMAD.MOV.U32 R22, RZ, RZ, R24 ;  /* 0x000000ffff167224 */ /* 0x000fe200078e0018 */
[----:B------:R-:W-:Y:S02]  /*4f80*/  LOP3.LUT R32, R27, 0x7ff00000, RZ, 0xc0, !PT ;  /* 0x7ff000001b207812 */ /* 0x000fe400078ec0ff */
[----:B------:R-:W-:-:S03]  /*4f90*/  LOP3.LUT R41, R25, 0x7ff00000, RZ, 0xc0, !PT ;  /* 0x7ff0000019297812 */ /* 0x000fc600078ec0ff */
[----:B------:R-:W-:Y:S01]  /*4fa0*/  @!P1 DMUL R22, R24, 8.98846567431157953865e+307 ;  /* 0x7fe0000018169828 */ /* 0x000fe20000000000 */
[C---:B------:R-:W-:Y:S01]  /*4fb0*/  ISETP.GE.U32.AND P4, PT, R32.reuse, R41, PT ;  /* 0x000000292000720c */ /* 0x040fe20003f86070 */
[----:B------:R-:W-:Y:S02]  /*4fc0*/  IMAD.MOV.U32 R34, RZ, RZ, R32 ;  /* 0x000000ffff227224 */ /* 0x000fe400078e0020 */
[----:B------:R-:W-:Y:S02]  /*4fd0*/  @!P5 LOP3.LUT R29, R25, 0x7ff00000, RZ, 0xc0, !PT ;  /* 0x7ff00000191dd812 */ /* 0x000fe400078ec0ff */
[----:B------:R-:W0:Y:S02]  /*4fe0*/  MUFU.RCP64H R47, R23 ;  /* 0x00000017002f7308 */ /* 0x000e240000001800 */
[----:B------:R-:W-:Y:S02]  /*4ff0*/  @!P5 ISETP.GE.U32.AND P6, PT, R32, R29, PT ;  /* 0x0000001d2000d20c */ /* 0x000fe40003fc6070 */
[----:B------:R-:W-:-:S02]  /*5000*/  SEL R29, R33, 0x63400000, !P4 ;  /* 0x63400000211d7807 */ /* 0x000fc40006000000 */
[----:B------:R-:W-:Y:S02]  /*5010*/  @!P1 LOP3.LUT R41, R23, 0x7ff00000, RZ, 0xc0, !PT ;  /* 0x7ff0000017299812 */ /* 0x000fe400078ec0ff */
[----:B------:R-:W-:Y:S01]  /*5020*/  LOP3.LUT R29, R29, 0x800fffff, R27, 0xf8, !PT ;  /* 0x800fffff1d1d7812 */ /* 0x000fe200078ef81b */
[----:B0-----:R-:W-:-:S08]  /*5030*/  DFMA R30, R46, -R22, 1 ;  /* 0x3ff000002e1e742b */ /* 0x001fd00000000816 */
[----:B------:R-:W-:-:S08]  /*5040*/  DFMA R30, R30, R30, R30 ;  /* 0x0000001e1e1e722b */ /* 0x000fd0000000001e */
[----:B------:R-:W-:Y:S01]  /*5050*/  DFMA R46, R46, R30, R46 ;  /* 0x0000001e2e2e722b */ /* 0x000fe2000000002e */
[----:B------:R-:W-:Y:S02]  /*5060*/  @!P5 SEL R31, R33, 0x63400000, !P6 ;  /* 0x63400000211fd807 */ /* 0x000fe40007000000 */
[----:B------:R-:W-:Y:S02]  /*5070*/  @!P5 MOV R30, RZ ;  /* 0x000000ff001ed202 */ /* 0x000fe40000000f00 */
[----:B------:R-:W-:-:S03]  /*5080*/  @!P5 LOP3.LUT R28, R31, 0x80000000, R27, 0xf8, !PT ;  /* 0x800000001f1cd812 */ /* 0x000fc600078ef81b */
[----:B------:R-:W-:Y:S01]  /*5090*/  DFMA R48, R46, -R22, 1 ;  /* 0x3ff000002e30742b */ /* 0x000fe20000000816 */
[----:B------:R-:W-:Y:S01]  /*50a0*/  @!P5 LOP3.LUT R31, R28, 0x100000, RZ, 0xfc, !PT ;  /* 0x001000001c1fd812 */ /* 0x000fe200078efcff */
[----:B------:R-:W-:-:S06]  /*50b0*/  IMAD.MOV.U32 R28, RZ, RZ, R26 ;  /* 0x000000ffff1c7224 */ /* 0x000fcc00078e001a */
[----:B------:R-:W-:Y:S02]  /*50c0*/  DFMA R48, R46, R48, R46 ;  /* 0x000000302e30722b */ /* 0x000fe4000000002e */
[----:B------:R-:W-:-:S08]  /*50d0*/  @!P5 DFMA R28, R28, 2, -R30 ;  /* 0x400000001c1cd82b */ /* 0x000fd0000000081e */
[----:B------:R-:W-:Y:S02]  /*50e0*/  DMUL R46, R48, R28 ;  /* 0x0000001c302e7228 */ /* 0x000fe40000000000 */
[----:B------:R-:W-:-:S05]  /*50f0*/  @!P5 LOP3.LUT R34, R29, 0x7ff00000, RZ, 0xc0, !PT ;  /* 0x7ff000001d22d812 */ /* 0x000fca00078ec0ff */
[----:B------:R-:W-:Y:S01]  /*5100*/  VIADD R36, R34, 0xffffffff ;  /* 0xffffffff22247836 */ /* 0x000fe20000000000 */
[----:B------:R-:W-:-:S04]  /*5110*/  DFMA R30, R46, -R22, R28 ;  /* 0x800000162e1e722b */ /* 0x000fc8000000001c */
[----:B------:R-:W-:Y:S01]  /*5120*/  ISETP.GT.U32.AND P1, PT, R36, 0x7feffffe, PT ;  /* 0x7feffffe2400780c */ /* 0x000fe20003f24070 */
[----:B------:R-:W-:-:S03]  /*5130*/  VIADD R36, R41, 0xffffffff ;  /* 0xffffffff29247836 */ /* 0x000fc60000000000 */
[----:B------:R-:W-:Y:S02]  /*5140*/  DFMA R30, R48, R30, R46 ;  /* 0x0000001e301e722b */ /* 0x000fe4000000002e */
[----:B------:R-:W-:-:S13]  /*5150*/  ISETP.GT.U32.OR P1, PT, R36, 0x7feffffe, P1 ;  /* 0x7feffffe2400780c */ /* 0x000fda0000f24470 */
[----:B------:R-:W-:Y:S05]  /*5160*/  @P1 BRA `(.L_x_62) ;  /* 0x00000000006c1947 */ /* 0x000fea0003800000 */
[----:B------:R-:W-:Y:S01]  /*5170*/  LOP3.LUT R27, R25, 0x7ff00000, RZ, 0xc0, !PT ;  /* 0x7ff00000191b7812 */ /* 0x000fe200078ec0ff */
[----:B------:R-:W-:-:S03]  /*5180*/  IMAD.MOV.U32 R40, RZ, RZ, RZ ;  /* 0x000000ffff287224 */ /* 0x000fc600078e00ff */
[CC--:B------:R-:W-:Y:S02]  /*5190*/  VIADDMNMX R26, R32.reuse, -R27.reuse, 0xb9600000, !PT ;  /* 0xb9600000201a7446 */ /* 0x0c0fe4000780091b */
[----:B------:R-:W-:Y:S02]  /*51a0*/  ISETP.GE.U32.AND P1, PT, R32, R27, PT ;  /* 0x0000001b2000720c */ /* 0x000fe40003f26070 */
[----:B------:R-:W-:Y:S02]  /*51b0*/  VIMNMX R26, PT, PT, R26, 0x46a00000, PT ;  /* 0x46a000001a1a7848 */ /* 0x000fe40003fe0100 */
[----:B------:R-:W-:-:S05]  /*51c0*/  SEL R33, R33, 0x63400000, !P1 ;  /* 0x6340000021217807 */ /* 0x000fca0004800000 */
[----:B------:R-:W-:-:S05]  /*51d0*/  IMAD.IADD R26, R26, 0x1, -R33 ;  /* 0x000000011a1a7824 */ /* 0x000fca00078e0a21 */
[----:B------:R-:W-:-:S06]  /*51e0*/  IADD3 R41, PT, PT, R26, 0x7fe00000, RZ ;  /* 0x7fe000001a297810 */ /* 0x000fcc0007ffe0ff */
[----:B------:R-:W-:-:S10]  /*51f0*/  DMUL R32, R30, R40 ;  /* 0x000000281e207228 */ /* 0x000fd40000000000 */
[----:B------:R-:W-:-:S13]  /*5200*/  FSETP.GTU.AND P1, PT, |R33|, 1.469367938527859385e-39, PT ;  /* 0x001000002100780b */ /* 0x000fda0003f2c200 */
[----:B------:R-:W-:Y:S05]  /*5210*/  @P1 BRA `(.L_x_63) ;  /* 0x0000000000941947 */ /* 0x000fea0003800000 */
[----:B------:R-:W-:Y:S01]  /*5220*/  DFMA R22, R30, -R22, R28 ;  /* 0x800000161e16722b */ /* 0x000fe2000000001c */
[----:B------:R-:W-:-:S09]  /*5230*/  IMAD.MOV.U32 R40, RZ, RZ, RZ ;  /* 0x000000ffff287224 */ /* 0x000fd200078e00ff */
[C---:B------:R-:W-:Y:S02]  /*5240*/  FSETP.NEU.AND P1, PT, R23.reuse, RZ, PT ;  /* 0x000000ff1700720b */ /* 0x040fe40003f2d000 */
[----:B------:R-:W-:-:S04]  /*5250*/  LOP3.LUT R24, R23, 0x80000000, R25, 0x48, !PT ;  /* 0x8000000017187812 */ /* 0x000fc800078e4819 */
[----:B------:R-:W-:-:S07]  /*5260*/  LOP3.LUT R41, R24, R41, RZ, 0xfc, !PT ;  /* 0x0000002918297212 */ /* 0x000fce00078efcff */
[----:B------:R-:W-:Y:S05]  /*5270*/  @!P1 BRA `(.L_x_63) ;  /* 0x00000000007c9947 */ /* 0x000fea0003800000 */
[----:B------:R-:W-:Y:S01]  /*5280*/  IMAD.MOV R23, RZ, RZ, -R26 ;  /* 0x000000ffff177224 */ /* 0x000fe200078e0a1a */
[----:B------:R-:W-:Y:S01]  /*5290*/  IADD3 R26, PT, PT, -R26, -0x43300000, RZ ;  /* 0xbcd000001a1a7810 */ /* 0x000fe20007ffe1ff */
[----:B------:R-:W-:-:S06]  /*52a0*/  IMAD.MOV.U32 R22, RZ, RZ, RZ ;  /* 0x000000ffff167224 */ /* 0x000fcc00078e00ff */
[----:B------:R-:W-:Y:S02]  /*52b0*/  DFMA R22, R32, -R22, R30 ;  /* 0x800000162016722b */ /* 0x000fe4000000001e */
[----:B------:R-:W-:-:S08]  /*52c0*/  DMUL.RP R30, R30, R40 ;  /* 0x000000281e1e7228 */ /* 0x000fd00000008000 */
[----:B------:R-:W-:Y:S02]  /*52d0*/  FSETP.NEU.AND P1, PT, |R23|, R26, PT ;  /* 0x0000001a1700720b */ /* 0x000fe40003f2d200 */
[----:B------:R-:W-:Y:S02]  /*52e0*/  LOP3.LUT R23, R31, R24, RZ, 0x3c, !PT ;  /* 0x000000181f177212 */ /* 0x000fe400078e3cff */
[----:B------:R-:W-:Y:S02]  /*52f0*/  FSEL R32, R30, R32, !P1 ;  /* 0x000000201e207208 */ /* 0x000fe40004800000 */
[----:B------:R-:W-:Y:S01]  /*5300*/  FSEL R33, R23, R33, !P1 ;  /* 0x0000002117217208 */ /* 0x000fe20004800000 */
[----:B------:R-:W-:Y:S06]  /*5310*/  BRA `(.L_x_63) ;  /* 0x0000000000547947 */ /* 0x000fec0003800000 */
.L_x_62:
[----:B------:R-:W-:-:S14]  /*5320*/  DSETP.NAN.AND P1, PT, R26, R26, PT ;  /* 0x0000001a1a00722a */ /* 0x000fdc0003f28000 */
[----:B------:R-:W-:Y:S05]  /*5330*/  @P1 BRA `(.L_x_64) ;  /* 0x0000000000441947 */ /* 0x000fea0003800000 */
[----:B------:R-:W-:-:S14]  /*5340*/  DSETP.NAN.AND P1, PT, R24, R24, PT ;  /* 0x000000181800722a */ /* 0x000fdc0003f28000 */
[----:B------:R-:W-:Y:S05]  /*5350*/  @P1 BRA `(.L_x_65) ;  /* 0x0000000000301947 */ /* 0x000fea0003800000 */
[----:B------:R-:W-:Y:S01]  /*5360*/  ISETP.NE.AND P1, PT, R34, R41, PT ;  /* 0x000000292200720c */ /* 0x000fe20003f25270 */
[----:B------:R-:W-:Y:S01]  /*5370*/  IMAD.MOV.U32 R33, RZ, RZ, -0x80000 ;  /* 0xfff80000ff217424 */ /* 0x000fe200078e00ff */
[----:B------:R-:W-:-:S11]  /*5380*/  MOV R32, 0x0 ;  /* 0x0000000000207802 */ /* 0x000fd60000000f00 */
[----:B------:R-:W-:Y:S05]  /*5390*/  @!P1 BRA `(.L_x_63) ;  /* 0x0000000000349947 */ /* 0x000fea0003800000 */
[----:B------:R-:W-:Y:S02]  /*53a0*/  ISETP.NE.AND P1, PT, R34, 0x7ff00000, PT ;  /* 0x7ff000002200780c */ /* 0x000fe40003f25270 */
[----:B------:R-:W-:Y:S02]  /*53b0*/  LOP3.LUT R33, R27, 0x80000000, R25, 0x48, !PT ;  /* 0x800000001b217812 */ /* 0x000fe400078e4819 */
[----:B------:R-:W-:-:S13]  /*53c0*/  ISETP.EQ.OR P1, PT, R41, RZ, !P1 ;  /* 0x000000ff2900720c */ /* 0x000fda0004f22670 */
[----:B------:R-:W-:Y:S01]  /*53d0*/  @P1 LOP3.LUT R22, R33, 0x7ff00000, RZ, 0xfc, !PT ;  /* 0x7ff0000021161812 */ /* 0x000fe200078efcff */
[----:B------:R-:W-:Y:S02]  /*53e0*/  @!P1 IMAD.MOV.U32 R32, RZ, RZ, RZ ;  /* 0x000000ffff209224 */ /* 0x000fe400078e00ff */
[----:B------:R-:W-:Y:S02]  /*53f0*/  @P1 IMAD.MOV.U32 R32, RZ, RZ, RZ ;  /* 0x000000ffff201224 */ /* 0x000fe400078e00ff */
[----:B------:R-:W-:Y:S01]  /*5400*/  @P1 IMAD.MOV.U32 R33, RZ, RZ, R22 ;  /* 0x000000ffff211224 */ /* 0x000fe200078e0016 */
[----:B------:R-:W-:Y:S06]  /*5410*/  BRA `(.L_x_63) ;  /* 0x0000000000147947 */ /* 0x000fec0003800000 */
.L_x_65:
[----:B------:R-:W-:Y:S02]  /*5420*/  LOP3.LUT R33, R25, 0x80000, RZ, 0xfc, !PT ;  /* 0x0008000019217812 */ /* 0x000fe400078efcff */
[----:B------:R-:W-:Y:S01]  /*5430*/  MOV R32, R24 ;  /* 0x0000001800207202 */ /* 0x000fe20000000f00 */
[----:B------:R-:W-:Y:S06]  /*5440*/  BRA `(.L_x_63) ;  /* 0x0000000000087947 */ /* 0x000fec0003800000 */
.L_x_64:
[----:B------:R-:W-:Y:S01]  /*5450*/  LOP3.LUT R33, R27, 0x80000, RZ, 0xfc, !PT ;  /* 0x000800001b217812 */ /* 0x000fe200078efcff */
[----:B------:R-:W-:-:S07]  /*5460*/  IMAD.MOV.U32 R32, RZ, RZ, R26 ;  /* 0x000000ffff207224 */ /* 0x000fce00078e001a */
.L_x_63:
[----:B------:R-:W-:Y:S05]  /*5470*/  BSYNC.RECONVERGENT B0 ;  /* 0x0000000000007941 */ /* 0x000fea0003800200 */
.L_x_61:
[----:B------:R-:W-:Y:S02]  /*5480*/  IMAD.MOV.U32 R22, RZ, RZ, R14 ;  /* 0x000000ffff167224 */ /* 0x000fe400078e000e */
[----:B------:R-:W-:-:S04]  /*5490*/  IMAD.MOV.U32 R23, RZ, RZ, 0x0 ;  /* 0x00000000ff177424 */ /* 0x000fc800078e00ff */
[----:B------:R-:W-:Y:S05]  /*54a0*/  RET.REL.NODEC R22 `(_Z12smallSimplexPdii) ;  /* 0xffffffa816d47950 */ /* 0x000fea0003c3ffff */
.L_x_66:
[----:B------:R-:W-:-:S00]  /*54b0*/  BRA `(.L_x_66) ;  /* 0xfffffffc00fc7947 */ /* 0x000fc0000383ffff */
[----:B------:R-:W-:-:S00]  /*54c0*/  NOP ;  /* 0x0000000000007918 */ /* 0x000fc00000000000 */
        /* <DEDUP_REMOVED lines=11> */
.L_x_67:


//--------------------- .nv.global.init           --------------------------
	.section	.nv.global.init,"aw",@progbits
	.align	4
.nv.global.init:
	.type		mrg32k3aM1SubSeq,@object
	.size		mrg32k3aM1SubSeq,(mrg32k3aM2SubSeq - mrg32k3aM1SubSeq)
mrg32k3aM1SubSeq:
        /*0000*/ 	.byte	0x0b, 0xcc, 0xee, 0x04, 0x73, 0x29, 0x8b, 0x6f, 0xf6, 0x53, 0x03, 0xf6, 0x23, 0xf6, 0xea, 0xda
        /* <DEDUP_REMOVED lines=125> */
	.type		mrg32k3aM2SubSeq,@object
	.size		mrg32k3aM2SubSeq,(mrg32k3aM1 - mrg32k3aM2SubSeq)
mrg32k3aM2SubSeq:
        /* <DEDUP_REMOVED lines=126> */
	.type		mrg32k3aM1,@object
	.size		mrg32k3aM1,(mrg32k3aM1Seq - mrg32k3aM1)
mrg32k3aM1:
        /* <DEDUP_REMOVED lines=144> */
	.type		mrg32k3aM1Seq,@object
	.size		mrg32k3aM1Seq,(mrg32k3aM2 - mrg32k3aM1Seq)
mrg32k3aM1Seq:
        /* <DEDUP_REMOVED lines=144> */
	.type		mrg32k3aM2,@object
	.size		mrg32k3aM2,(mrg32k3aM2Seq - mrg32k3aM2)
mrg32k3aM2:
        /* <DEDUP_REMOVED lines=144> */
	.type		mrg32k3aM2Seq,@object
	.size		mrg32k3aM2Seq,(precalc_xorwow_matrix - mrg32k3aM2Seq)
mrg32k3aM2Seq:
        /* <DEDUP_REMOVED lines=144> */
	.type		precalc_xorwow_matrix,@object
	.size		precalc_xorwow_matrix,(precalc_xorwow_offset_matrix - precalc_xorwow_matrix)
precalc_xorwow_matrix:
        /* <DEDUP_REMOVED lines=6400> */
	.type		precalc_xorwow_offset_matrix,@object
	.size		precalc_xorwow_offset_matrix,(.L_1 - precalc_xorwow_offset_matrix)
precalc_xorwow_offset_matrix:
        /* <DEDUP_REMOVED lines=6400> */
.L_1:


//--------------------- .nv.shared._Z12smallSimplexPdii --------------------------
	.section	.nv.shared._Z12smallSimplexPdii,"aw",@nobits
	.sectionflags	@""
	.align	16
.nv.shared._Z12smallSimplexPdii:
	.zero		1040


//--------------------- .nv.shared.reserved.0     --------------------------
	.section	.nv.shared.reserved.0,"aw",@nobits
	.weak		__nv_reservedSMEM_offset_0_alias
	.size		__nv_reservedSMEM_offset_0_alias, 0, 64
	.other		__nv_reservedSMEM_offset_0_alias,@"STO_CUDA_RESERVED_SHARED STV_DEFAULT"
__nv_reservedSMEM_offset_0_alias:
	.zero		0
	.zero		64


//--------------------- .nv.constant0._Z12smallSimplexPdii --------------------------
	.section	.nv.constant0._Z12smallSimplexPdii,"a",@progbits
	.sectionflags	@""
	.align	4
.nv.constant0._Z12smallSimplexPdii:
	.zero		912


//--------------------- SYMBOLS --------------------------

	.type		.nv.reservedSmem.offset0,@object
	.size		.nv.reservedSmem.offset0,0x4
	.type		.nv.reservedSmem.cap,@object
	.size		.nv.reservedSmem.cap,0x4
